//
// Generated by NVIDIA NVVM Compiler
//
// Compiler Build ID: CL-36424714
// Cuda compilation tools, release 13.0, V13.0.88
// Based on NVVM 20.0.0
//

.version 9.0
.target sm_100
.address_size 64

	// .globl	_Z6kernelP6uchar4Phiii
.const .align 4 .b8 dev_avg[384];

.visible .entry _Z6kernelP6uchar4Phiii(
	.param .u64 .ptr .align 1 _Z6kernelP6uchar4Phiii_param_0,
	.param .u64 .ptr .align 1 _Z6kernelP6uchar4Phiii_param_1,
	.param .u32 _Z6kernelP6uchar4Phiii_param_2,
	.param .u32 _Z6kernelP6uchar4Phiii_param_3,
	.param .u32 _Z6kernelP6uchar4Phiii_param_4
)
{
	.reg .pred 	%p<24>;
	.reg .b16 	%rs<8>;
	.reg .b32 	%r<59>;
	.reg .b32 	%f<151>;
	.reg .b64 	%rd<22>;

	ld.param.u64 	%rd6, [_Z6kernelP6uchar4Phiii_param_0];
	ld.param.u64 	%rd7, [_Z6kernelP6uchar4Phiii_param_1];
	ld.param.u32 	%r32, [_Z6kernelP6uchar4Phiii_param_2];
	ld.param.u32 	%r33, [_Z6kernelP6uchar4Phiii_param_3];
	ld.param.u32 	%r31, [_Z6kernelP6uchar4Phiii_param_4];
	cvta.to.global.u64 	%rd1, %rd7;
	mov.u32 	%r34, %ntid.x;
	mov.u32 	%r35, %ctaid.x;
	mov.u32 	%r36, %tid.x;
	mad.lo.s32 	%r48, %r34, %r35, %r36;
	mov.u32 	%r37, %nctaid.x;
	mul.lo.s32 	%r2, %r34, %r37;
	mul.lo.s32 	%r3, %r33, %r32;
	setp.ge.s32 	%p1, %r48, %r3;
	@%p1 bra 	$L__BB0_27;
	setp.gt.s32 	%p2, %r31, 0;
	@%p2 bra 	$L__BB0_2;
	bra.uni 	$L__BB0_26;
$L__BB0_2:
	and.b32  	%r4, %r31, 3;
	and.b32  	%r5, %r31, 2147483644;
	and.b32  	%r6, %r31, 1;
	cvta.to.global.u64 	%rd2, %rd6;
	mov.u64 	%rd17, dev_avg;
	add.s64 	%rd12, %rd17, 24;
$L__BB0_3:
	setp.lt.u32 	%p4, %r31, 4;
	mul.wide.s32 	%rd10, %r48, 4;
	add.s64 	%rd11, %rd2, %rd10;
	.pragma "used_bytes_mask 7";
	ld.global.u32 	%r40, [%rd11];
	bfe.u32 	%r41, %r40, 0, 8;
	cvt.u16.u32 	%rs2, %r41;
	and.b16  	%rs3, %rs2, 255;
	bfe.u32 	%r42, %r40, 8, 8;
	cvt.u16.u32 	%rs4, %r42;
	and.b16  	%rs5, %rs4, 255;
	bfe.u32 	%r43, %r40, 16, 8;
	cvt.u16.u32 	%rs6, %r43;
	and.b16  	%rs7, %rs6, 255;
	cvt.rn.f32.u16 	%f1, %rs3;
	cvt.rn.f32.u16 	%f2, %rs5;
	cvt.rn.f32.u16 	%f3, %rs7;
	mov.f32 	%f140, 0fBF800000;
	mov.b32 	%r55, 0;
	mov.u32 	%r51, %r55;
	@%p4 bra 	$L__BB0_14;
	mov.f32 	%f140, 0fBF800000;
	mov.b32 	%r49, 0;
	mov.u64 	%rd21, %rd12;
	mov.u32 	%r51, %r49;
$L__BB0_5:
	.pragma "nounroll";
	ld.const.f32 	%f130, [%rd21+-24];
	ld.const.f32 	%f129, [%rd21+-20];
	ld.const.f32 	%f128, [%rd21+-16];
	mul.f32 	%f85, %f129, %f129;
	fma.rn.f32 	%f86, %f130, %f130, %f85;
	fma.rn.f32 	%f87, %f128, %f128, %f86;
	sqrt.rn.f32 	%f8, %f87;
	setp.leu.f32 	%p5, %f8, 0f358637BD;
	@%p5 bra 	$L__BB0_7;
	div.rn.f32 	%f130, %f130, %f8;
	div.rn.f32 	%f129, %f129, %f8;
	div.rn.f32 	%f128, %f128, %f8;
$L__BB0_7:
	mul.f32 	%f88, %f130, %f1;
	fma.rn.f32 	%f89, %f129, %f2, %f88;
	fma.rn.f32 	%f90, %f128, %f3, %f89;
	setp.gt.f32 	%p6, %f90, %f140;
	selp.f32 	%f15, %f90, %f140, %p6;
	selp.b32 	%r10, %r49, %r51, %p6;
	ld.const.f32 	%f133, [%rd21+-12];
	ld.const.f32 	%f132, [%rd21+-8];
	ld.const.f32 	%f131, [%rd21+-4];
	mul.f32 	%f91, %f132, %f132;
	fma.rn.f32 	%f92, %f133, %f133, %f91;
	fma.rn.f32 	%f93, %f131, %f131, %f92;
	sqrt.rn.f32 	%f19, %f93;
	setp.leu.f32 	%p7, %f19, 0f358637BD;
	@%p7 bra 	$L__BB0_9;
	div.rn.f32 	%f133, %f133, %f19;
	div.rn.f32 	%f132, %f132, %f19;
	div.rn.f32 	%f131, %f131, %f19;
$L__BB0_9:
	mul.f32 	%f94, %f133, %f1;
	fma.rn.f32 	%f95, %f132, %f2, %f94;
	fma.rn.f32 	%f96, %f131, %f3, %f95;
	setp.gt.f32 	%p8, %f96, %f15;
	selp.f32 	%f26, %f96, %f15, %p8;
	add.s32 	%r11, %r49, 1;
	selp.b32 	%r12, %r11, %r10, %p8;
	ld.const.f32 	%f136, [%rd21];
	ld.const.f32 	%f135, [%rd21+4];
	ld.const.f32 	%f134, [%rd21+8];
	mul.f32 	%f97, %f135, %f135;
	fma.rn.f32 	%f98, %f136, %f136, %f97;
	fma.rn.f32 	%f99, %f134, %f134, %f98;
	sqrt.rn.f32 	%f30, %f99;
	setp.leu.f32 	%p9, %f30, 0f358637BD;
	@%p9 bra 	$L__BB0_11;
	div.rn.f32 	%f136, %f136, %f30;
	div.rn.f32 	%f135, %f135, %f30;
	div.rn.f32 	%f134, %f134, %f30;
$L__BB0_11:
	mul.f32 	%f100, %f136, %f1;
	fma.rn.f32 	%f101, %f135, %f2, %f100;
	fma.rn.f32 	%f102, %f134, %f3, %f101;
	setp.gt.f32 	%p10, %f102, %f26;
	selp.f32 	%f37, %f102, %f26, %p10;
	add.s32 	%r13, %r11, 1;
	selp.b32 	%r14, %r13, %r12, %p10;
	ld.const.f32 	%f139, [%rd21+12];
	ld.const.f32 	%f138, [%rd21+16];
	ld.const.f32 	%f137, [%rd21+20];
	mul.f32 	%f103, %f138, %f138;
	fma.rn.f32 	%f104, %f139, %f139, %f103;
	fma.rn.f32 	%f105, %f137, %f137, %f104;
	sqrt.rn.f32 	%f41, %f105;
	setp.leu.f32 	%p11, %f41, 0f358637BD;
	@%p11 bra 	$L__BB0_13;
	div.rn.f32 	%f139, %f139, %f41;
	div.rn.f32 	%f138, %f138, %f41;
	div.rn.f32 	%f137, %f137, %f41;
$L__BB0_13:
	mul.f32 	%f106, %f139, %f1;
	fma.rn.f32 	%f107, %f138, %f2, %f106;
	fma.rn.f32 	%f108, %f137, %f3, %f107;
	setp.gt.f32 	%p12, %f108, %f37;
	selp.f32 	%f140, %f108, %f37, %p12;
	add.s32 	%r45, %r13, 1;
	selp.b32 	%r51, %r45, %r14, %p12;
	add.s64 	%rd21, %rd21, 48;
	add.s32 	%r49, %r13, 2;
	setp.ne.s32 	%p13, %r49, %r5;
	mov.u32 	%r55, %r5;
	@%p13 bra 	$L__BB0_5;
$L__BB0_14:
	setp.eq.s32 	%p14, %r4, 0;
	@%p14 bra 	$L__BB0_25;
	setp.eq.s32 	%p15, %r4, 1;
	@%p15 bra 	$L__BB0_21;
	mul.wide.u32 	%rd14, %r55, 12;
	add.s64 	%rd5, %rd17, %rd14;
	ld.const.f32 	%f143, [%rd5];
	ld.const.f32 	%f142, [%rd5+4];
	ld.const.f32 	%f141, [%rd5+8];
	mul.f32 	%f109, %f142, %f142;
	fma.rn.f32 	%f110, %f143, %f143, %f109;
	fma.rn.f32 	%f111, %f141, %f141, %f110;
	sqrt.rn.f32 	%f53, %f111;
	setp.leu.f32 	%p16, %f53, 0f358637BD;
	@%p16 bra 	$L__BB0_18;
	div.rn.f32 	%f143, %f143, %f53;
	div.rn.f32 	%f142, %f142, %f53;
	div.rn.f32 	%f141, %f141, %f53;
$L__BB0_18:
	mul.f32 	%f112, %f143, %f1;
	fma.rn.f32 	%f113, %f142, %f2, %f112;
	fma.rn.f32 	%f114, %f141, %f3, %f113;
	setp.gt.f32 	%p17, %f114, %f140;
	selp.f32 	%f60, %f114, %f140, %p17;
	selp.b32 	%r20, %r55, %r51, %p17;
	ld.const.f32 	%f146, [%rd5+12];
	ld.const.f32 	%f145, [%rd5+16];
	ld.const.f32 	%f144, [%rd5+20];
	mul.f32 	%f115, %f145, %f145;
	fma.rn.f32 	%f116, %f146, %f146, %f115;
	fma.rn.f32 	%f117, %f144, %f144, %f116;
	sqrt.rn.f32 	%f64, %f117;
	setp.leu.f32 	%p18, %f64, 0f358637BD;
	@%p18 bra 	$L__BB0_20;
	div.rn.f32 	%f146, %f146, %f64;
	div.rn.f32 	%f145, %f145, %f64;
	div.rn.f32 	%f144, %f144, %f64;
$L__BB0_20:
	mul.f32 	%f118, %f146, %f1;
	fma.rn.f32 	%f119, %f145, %f2, %f118;
	fma.rn.f32 	%f120, %f144, %f3, %f119;
	setp.gt.f32 	%p19, %f120, %f60;
	selp.f32 	%f140, %f120, %f60, %p19;
	add.s32 	%r47, %r55, 1;
	selp.b32 	%r51, %r47, %r20, %p19;
	add.s32 	%r55, %r55, 2;
$L__BB0_21:
	setp.eq.s32 	%p20, %r6, 0;
	@%p20 bra 	$L__BB0_25;
	mul.wide.u32 	%rd16, %r55, 12;
	add.s64 	%rd18, %rd17, %rd16;
	ld.const.f32 	%f150, [%rd18];
	ld.const.f32 	%f149, [%rd18+4];
	ld.const.f32 	%f148, [%rd18+8];
	mul.f32 	%f121, %f149, %f149;
	fma.rn.f32 	%f122, %f150, %f150, %f121;
	fma.rn.f32 	%f123, %f148, %f148, %f122;
	sqrt.rn.f32 	%f76, %f123;
	setp.leu.f32 	%p21, %f76, 0f358637BD;
	@%p21 bra 	$L__BB0_24;
	div.rn.f32 	%f150, %f150, %f76;
	div.rn.f32 	%f149, %f149, %f76;
	div.rn.f32 	%f148, %f148, %f76;
$L__BB0_24:
	mul.f32 	%f124, %f150, %f1;
	fma.rn.f32 	%f125, %f149, %f2, %f124;
	fma.rn.f32 	%f126, %f148, %f3, %f125;
	setp.gt.f32 	%p22, %f126, %f140;
	selp.b32 	%r51, %r55, %r51, %p22;
$L__BB0_25:
	cvt.s64.s32 	%rd19, %r48;
	add.s64 	%rd20, %rd1, %rd19;
	st.global.u8 	[%rd20], %r51;
	add.s32 	%r48, %r48, %r2;
	setp.lt.s32 	%p23, %r48, %r3;
	@%p23 bra 	$L__BB0_3;
	bra.uni 	$L__BB0_27;
$L__BB0_26:
	cvt.s64.s32 	%rd8, %r48;
	add.s64 	%rd9, %rd1, %rd8;
	mov.b16 	%rs1, 0;
	st.global.u8 	[%rd9], %rs1;
	add.s32 	%r48, %r48, %r2;
	setp.lt.s32 	%p3, %r48, %r3;
	@%p3 bra 	$L__BB0_26;
$L__BB0_27:
	ret;

}


// ===== COMPILED SASS (sm_100) =====

	.target	sm_100

	.elftype	@"ET_EXEC"


//--------------------- .note.nv.tkinfo           --------------------------
	.section	.note.nv.tkinfo,"",@"SHT_NOTE"
	.sectionflags	@"SHF_NOTE_NV_TKINFO"
	.tkinfo
        /*0018*/ 	.word	0x00000002
        /*0030*/ 	.string	""
        /*0030*/ 	.string	"ptxas"
        /*0030*/ 	.string	"Cuda compilation tools, release 13.0, V13.0.88"
        /*0030*/ 	.string	"Build cuda_13.0.r13.0/compiler.36424714_0"
        /*0030*/ 	.string	"-arch sm_100 -m 64 "



//--------------------- .note.nv.cuinfo           --------------------------
	.section	.note.nv.cuinfo,"",@"SHT_NOTE"
	.sectionflags	@"SHF_NOTE_NV_CUINFO"
        /*0018*/ 	.short	0x0002
        /*001a*/ 	.short	0x0064
        /*001c*/ 	.short	0x0082
	.zero		2


//--------------------- .nv.info                  --------------------------
	.section	.nv.info,"",@"SHT_CUDA_INFO"
	.align	4


	//----- nvinfo : EIATTR_REGCOUNT
	.align		4
        /*0000*/ 	.byte	0x04, 0x2f
        /*0002*/ 	.short	(.L_2 - .L_1)
	.align		4
.L_1:
        /*0004*/ 	.word	index@(_Z6kernelP6uchar4Phiii)
        /*0008*/ 	.word	0x0000001b


	//----- nvinfo : EIATTR_FRAME_SIZE
	.align		4
.L_2:
        /*000c*/ 	.byte	0x04, 0x11
        /*000e*/ 	.short	(.L_4 - .L_3)
	.align		4
.L_3:
        /*0010*/ 	.word	index@($__internal_1_$__cuda_sm3x_div_rn_noftz_f32_slowpath)
        /*0014*/ 	.word	0x00000000


	//----- nvinfo : EIATTR_FRAME_SIZE
	.align		4
.L_4:
        /*0018*/ 	.byte	0x04, 0x11
        /*001a*/ 	.short	(.L_6 - .L_5)
	.align		4
.L_5:
        /*001c*/ 	.word	index@($__internal_0_$__cuda_sm20_sqrt_rn_f32_slowpath)
        /*0020*/ 	.word	0x00000000


	//----- nvinfo : EIATTR_FRAME_SIZE
	.align		4
.L_6:
        /*0024*/ 	.byte	0x04, 0x11
        /*0026*/ 	.short	(.L_8 - .L_7)
	.align		4
.L_7:
        /*0028*/ 	.word	index@(_Z6kernelP6uchar4Phiii)
        /*002c*/ 	.word	0x00000000


	//----- nvinfo : EIATTR_MIN_STACK_SIZE
	.align		4
.L_8:
        /*0030*/ 	.byte	0x04, 0x12
        /*0032*/ 	.short	(.L_10 - .L_9)
	.align		4
.L_9:
        /*0034*/ 	.word	index@(_Z6kernelP6uchar4Phiii)
        /*0038*/ 	.word	0x00000000
.L_10:


//--------------------- .nv.compat                --------------------------
	.section	.nv.compat,"",@"SHT_CUDA_COMPAT_INFO"
	.align	4
        /*0000*/ 	.byte	0x02, 0x09, 0x00, 0x00, 0x02, 0x02, 0x01, 0x00, 0x02, 0x05, 0x05, 0x00, 0x03, 0x07, 0x01, 0x01
        /*0010*/ 	.byte	0x02, 0x03, 0x00, 0x00, 0x02, 0x06, 0x01, 0x00, 0x04, 0x0b, 0x08, 0x00, 0x01, 0x00, 0x00, 0x00
        /*0020*/ 	.byte	0x00, 0x00, 0x00, 0x00


//--------------------- .nv.info._Z6kernelP6uchar4Phiii --------------------------
	.section	.nv.info._Z6kernelP6uchar4Phiii,"",@"SHT_CUDA_INFO"
	.sectionflags	@""
	.align	4


	//----- nvinfo : EIATTR_CUDA_API_VERSION
	.align		4
        /*0000*/ 	.byte	0x04, 0x37
        /*0002*/ 	.short	(.L_12 - .L_11)
.L_11:
        /*0004*/ 	.word	0x00000082


	//----- nvinfo : EIATTR_KPARAM_INFO
	.align		4
.L_12:
        /*0008*/ 	.byte	0x04, 0x17
        /*000a*/ 	.short	(.L_14 - .L_13)
.L_13:
        /*000c*/ 	.word	0x00000000
        /*0010*/ 	.short	0x0004
        /*0012*/ 	.short	0x0018
        /*0014*/ 	.byte	0x00, 0xf0, 0x11, 0x00


	//----- nvinfo : EIATTR_KPARAM_INFO
	.align		4
.L_14:
        /*0018*/ 	.byte	0x04, 0x17
        /*001a*/ 	.short	(.L_16 - .L_15)
.L_15:
        /*001c*/ 	.word	0x00000000
        /*0020*/ 	.short	0x0003
        /*0022*/ 	.short	0x0014
        /*0024*/ 	.byte	0x00, 0xf0, 0x11, 0x00


	//----- nvinfo : EIATTR_KPARAM_INFO
	.align		4
.L_16:
        /*0028*/ 	.byte	0x04, 0x17
        /*002a*/ 	.short	(.L_18 - .L_17)
.L_17:
        /*002c*/ 	.word	0x00000000
        /*0030*/ 	.short	0x0002
        /*0032*/ 	.short	0x0010
        /*0034*/ 	.byte	0x00, 0xf0, 0x11, 0x00


	//----- nvinfo : EIATTR_KPARAM_INFO
	.align		4
.L_18:
        /*0038*/ 	.byte	0x04, 0x17
        /*003a*/ 	.short	(.L_20 - .L_19)
.L_19:
        /*003c*/ 	.word	0x00000000
        /*0040*/ 	.short	0x0001
        /*0042*/ 	.short	0x0008
        /*0044*/ 	.byte	0x00, 0xf5, 0x21, 0x00


	//----- nvinfo : EIATTR_KPARAM_INFO
	.align		4
.L_20:
        /*0048*/ 	.byte	0x04, 0x17
        /*004a*/ 	.short	(.L_22 - .L_21)
.L_21:
        /*004c*/ 	.word	0x00000000
        /*0050*/ 	.short	0x0000
        /*0052*/ 	.short	0x0000
        /*0054*/ 	.byte	0x00, 0xf5, 0x21, 0x00


	//----- nvinfo : EIATTR_SPARSE_MMA_MASK
	.align		4
.L_22:
        /*0058*/ 	.byte	0x03, 0x50
        /*005a*/ 	.short	0x0000


	//----- nvinfo : EIATTR_MAXREG_COUNT
	.align		4
        /*005c*/ 	.byte	0x03, 0x1b
        /*005e*/ 	.short	0x00ff


	//----- nvinfo : EIATTR_MERCURY_ISA_VERSION
	.align		4
        /*0060*/ 	.byte	0x03, 0x5f
        /*0062*/ 	.short	0x0101


	//----- nvinfo : EIATTR_UNUSED_LOAD_BYTE_OFFSET
	.align		4
        /*0064*/ 	.byte	0x04, 0x44
        /*0066*/ 	.short	(.L_24 - .L_23)


	//   ....[0]....
.L_23:
        /*0068*/ 	.word	0x000001c0
        /*006c*/ 	.word	0x00000007


	//----- nvinfo : EIATTR_VRC_CTA_INIT_COUNT
	.align		4
.L_24:
        /*0070*/ 	.byte	0x02, 0x4a
	.zero		1
	.zero		1


	//----- nvinfo : EIATTR_EXIT_INSTR_OFFSETS
	.align		4
        /*0074*/ 	.byte	0x04, 0x1c
        /*0076*/ 	.short	(.L_26 - .L_25)


	//   ....[0]....
.L_25:
        /*0078*/ 	.word	0x000000a0


	//   ....[1]....
        /*007c*/ 	.word	0x00000160


	//   ....[2]....
        /*0080*/ 	.word	0x00002490


	//----- nvinfo : EIATTR_CRS_STACK_SIZE
	.align		4
.L_26:
        /*0084*/ 	.byte	0x04, 0x1e
        /*0086*/ 	.short	(.L_28 - .L_27)
.L_27:
        /*0088*/ 	.word	0x00000000


	//----- nvinfo : EIATTR_CBANK_PARAM_SIZE
	.align		4
.L_28:
        /*008c*/ 	.byte	0x03, 0x19
        /*008e*/ 	.short	0x001c


	//----- nvinfo : EIATTR_PARAM_CBANK
	.align		4
        /*0090*/ 	.byte	0x04, 0x0a
        /*0092*/ 	.short	(.L_30 - .L_29)
	.align		4
.L_29:
        /*0094*/ 	.word	index@(.nv.constant0._Z6kernelP6uchar4Phiii)
        /*0098*/ 	.short	0x0380
        /*009a*/ 	.short	0x001c


	//----- nvinfo : EIATTR_SW_WAR
	.align		4
.L_30:
        /*009c*/ 	.byte	0x04, 0x36
        /*009e*/ 	.short	(.L_32 - .L_31)
.L_31:
        /*00a0*/ 	.word	0x00000008
.L_32:


//--------------------- .nv.callgraph             --------------------------
	.section	.nv.callgraph,"",@"SHT_CUDA_CALLGRAPH"
	.align	4
	.sectionentsize	8
	.align		4
        /*0000*/ 	.word	0x00000000
	.align		4
        /*0004*/ 	.word	0xffffffff
	.align		4
        /*0008*/ 	.word	0x00000000
	.align		4
        /*000c*/ 	.word	0xfffffffe
	.align		4
        /*0010*/ 	.word	0x00000000
	.align		4
        /*0014*/ 	.word	0xfffffffd
	.align		4
        /*0018*/ 	.word	0x00000000
	.align		4
        /*001c*/ 	.word	0xfffffffc


//--------------------- .nv.constant3             --------------------------
	.section	.nv.constant3,"a",@progbits
	.align	4
.nv.constant3:
	.type		dev_avg,@object
	.size		dev_avg,(.L_0 - dev_avg)
dev_avg:
	.zero		384
.L_0:


//--------------------- .text._Z6kernelP6uchar4Phiii --------------------------
	.section	.text._Z6kernelP6uchar4Phiii,"ax",@progbits
	.align	128
        .global         _Z6kernelP6uchar4Phiii
        .type           _Z6kernelP6uchar4Phiii,@function
        .size           _Z6kernelP6uchar4Phiii,(.L_x_98 - _Z6kernelP6uchar4Phiii)
        .other          _Z6kernelP6uchar4Phiii,@"STO_CUDA_ENTRY STV_DEFAULT"
_Z6kernelP6uchar4Phiii:
.text._Z6kernelP6uchar4Phiii:
[----:B------:R-:W-:Y:S01]  /*0000*/  LDC R1, c[0x0][0x37c] ;  /* 0x0000df00ff017b82 */ /* 0x000fe20000000800 */
[----:B------:R-:W0:Y:S01]  /*0010*/  S2R R7, SR_CTAID.X ;  /* 0x0000000000077919 */ /* 0x000e220000002500 */
[----:B------:R-:W1:Y:S01]  /*0020*/  LDCU.64 UR8, c[0x0][0x390] ;  /* 0x00007200ff0877ac */ /* 0x000e620008000a00 */
[----:B------:R-:W0:Y:S01]  /*0030*/  S2R R0, SR_TID.X ;  /* 0x0000000000007919 */ /* 0x000e220000002100 */
[----:B------:R-:W0:Y:S01]  /*0040*/  LDCU UR4, c[0x0][0x360] ;  /* 0x00006c00ff0477ac */ /* 0x000e220008000800 */
[----:B------:R-:W2:Y:S01]  /*0050*/  LDCU UR6, c[0x0][0x370] ;  /* 0x00006e00ff0677ac */ /* 0x000ea20008000800 */
[----:B-1----:R-:W-:Y:S01]  /*0060*/  UIMAD UR5, UR9, UR8, URZ ;  /* 0x00000008090572a4 */ /* 0x002fe2000f8e02ff */
[----:B0-----:R-:W-:Y:S01]  /*0070*/  IMAD R7, R7, UR4, R0 ;  /* 0x0000000407077c24 */ /* 0x001fe2000f8e0200 */
[----:B--2---:R-:W-:-:S04]  /*0080*/  UIMAD UR4, UR4, UR6, URZ ;  /* 0x00000006040472a4 */ /* 0x004fc8000f8e02ff */
[----:B------:R-:W-:-:S13]  /*0090*/  ISETP.GE.AND P0, PT, R7, UR5, PT ;  /* 0x0000000507007c0c */ /* 0x000fda000bf06270 */
[----:B------:R-:W-:Y:S05]  /*00a0*/  @P0 EXIT ;  /* 0x000000000000094d */ /* 0x000fea0003800000 */
[----:B------:R-:W0:Y:S01]  /*00b0*/  LDCU UR6, c[0x0][0x398] ;  /* 0x00007300ff0677ac */ /* 0x000e220008000800 */
[----:B------:R-:W1:Y:S01]  /*00c0*/  LDCU.64 UR8, c[0x0][0x358] ;  /* 0x00006b00ff0877ac */ /* 0x000e620008000a00 */
[----:B0-----:R-:W-:-:S09]  /*00d0*/  UISETP.GT.AND UP0, UPT, UR6, URZ, UPT ;  /* 0x000000ff0600728c */ /* 0x001fd2000bf04270 */
[----:B-1----:R-:W-:Y:S05]  /*00e0*/  BRA.U UP0, `(.L_x_0) ;  /* 0x0000000100207547 */ /* 0x002fea000b800000 */
[----:B------:R-:W0:Y:S02]  /*00f0*/  LDCU.64 UR6, c[0x0][0x388] ;  /* 0x00007100ff0677ac */ /* 0x000e240008000a00 */
.L_x_1:
[----:B0-----:R-:W-:-:S04]  /*0100*/  IADD3 R2, P0, PT, R7, UR6, RZ ;  /* 0x0000000607027c10 */ /* 0x001fc8000ff1e0ff */
[C---:B------:R-:W-:Y:S02]  /*0110*/  LEA.HI.X.SX32 R3, R7.reuse, UR7, 0x1, P0 ;  /* 0x0000000707037c11 */ /* 0x040fe400080f0eff */
[----:B------:R-:W-:-:S03]  /*0120*/  IADD3 R7, PT, PT, R7, UR4, RZ ;  /* 0x0000000407077c10 */ /* 0x000fc6000fffe0ff */
[----:B------:R1:W-:Y:S01]  /*0130*/  STG.E.U8 desc[UR8][R2.64], RZ ;  /* 0x000000ff02007986 */ /* 0x0003e2000c101108 */
[----:B------:R-:W-:-:S13]  /*0140*/  ISETP.GE.AND P0, PT, R7, UR5, PT ;  /* 0x0000000507007c0c */ /* 0x000fda000bf06270 */
[----:B-1----:R-:W-:Y:S05]  /*0150*/  @!P0 BRA `(.L_x_1) ;  /* 0xfffffffc00e88947 */ /* 0x002fea000383ffff */
[----:B------:R-:W-:Y:S05]  /*0160*/  EXIT ;  /* 0x000000000000794d */ /* 0x000fea0003800000 */
.L_x_0:
[----:B------:R-:W-:Y:S02]  /*0170*/  ULOP3.LUT UR7, UR6, 0x3, URZ, 0xc0, !UPT ;  /* 0x0000000306077892 */ /* 0x000fe4000f8ec0ff */
[----:B------:R-:W-:-:S12]  /*0180*/  ULOP3.LUT UR6, UR6, 0x7ffffffc, URZ, 0xc0, !UPT ;  /* 0x7ffffffc06067892 */ /* 0x000fd8000f8ec0ff */
.L_x_83:
[----:B------:R-:W0:Y:S01]  /*0190*/  LDC.64 R2, c[0x0][0x380] ;  /* 0x0000e000ff027b82 */ /* 0x000e220000000a00 */
[----:B------:R-:W1:Y:S01]  /*01a0*/  LDCU UR10, c[0x0][0x398] ;  /* 0x00007300ff0a77ac */ /* 0x000e620008000800 */
[----:B0-----:R-:W-:-:S06]  /*01b0*/  IMAD.WIDE R2, R7, 0x4, R2 ;  /* 0x0000000407027825 */ /* 0x001fcc00078e0202 */
[----:B------:R-:W2:Y:S01]  /*01c0*/  LDG.E R2, desc[UR8][R2.64] ;  /* 0x0000000802027981 */ /* 0x000ea2000c1e1900 */
[----:B-1----:R-:W-:Y:S01]  /*01d0*/  UISETP.GE.U32.AND UP0, UPT, UR10, 0x4, UPT ;  /* 0x000000040a00788c */ /* 0x002fe2000bf06070 */
[----:B------:R-:W-:Y:S01]  /*01e0*/  HFMA2 R16, -RZ, RZ, -1.875, 0 ;  /* 0xbf800000ff107431 */ /* 0x000fe200000001ff */
[----:B------:R-:W-:Y:S01]  /*01f0*/  MOV R21, RZ ;  /* 0x000000ff00157202 */ /* 0x000fe20000000f00 */
[----:B------:R-:W-:Y:S01]  /*0200*/  HFMA2 R14, -RZ, RZ, 0, 0 ;  /* 0x00000000ff0e7431 */ /* 0x000fe200000001ff */
[C---:B--2---:R-:W-:Y:S02]  /*0210*/  PRMT R9, R2.reuse, 0x7770, RZ ;  /* 0x0000777002097816 */ /* 0x044fe400000000ff */
[C---:B------:R-:W-:Y:S02]  /*0220*/  PRMT R8, R2.reuse, 0x7771, RZ ;  /* 0x0000777102087816 */ /* 0x040fe400000000ff */
[----:B------:R-:W-:Y:S02]  /*0230*/  PRMT R10, R2, 0x7772, RZ ;  /* 0x00007772020a7816 */ /* 0x000fe400000000ff */
[----:B------:R-:W-:-:S02]  /*0240*/  I2FP.F32.U32 R9, R9 ;  /* 0x0000000900097245 */ /* 0x000fc40000201000 */
[----:B------:R-:W-:Y:S02]  /*0250*/  I2FP.F32.U32 R8, R8 ;  /* 0x0000000800087245 */ /* 0x000fe40000201000 */
[----:B------:R-:W-:Y:S01]  /*0260*/  I2FP.F32.U32 R10, R10 ;  /* 0x0000000a000a7245 */ /* 0x000fe20000201000 */
[----:B------:R-:W-:Y:S06]  /*0270*/  BRA.U !UP0, `(.L_x_2) ;  /* 0x0000001108cc7547 */ /* 0x000fec000b800000 */
[----:B------:R-:W-:Y:S01]  /*0280*/  IMAD.MOV.U32 R16, RZ, RZ, -0x40800000 ;  /* 0xbf800000ff107424 */ /* 0x000fe200078e00ff */
[----:B------:R-:W-:Y:S02]  /*0290*/  MOV R21, RZ ;  /* 0x000000ff00157202 */ /* 0x000fe40000000f00 */
[----:B------:R-:W-:Y:S02]  /*02a0*/  MOV R20, 0x18 ;  /* 0x0000001800147802 */ /* 0x000fe40000000f00 */
[----:B------:R-:W-:-:S07]  /*02b0*/  MOV R14, RZ ;  /* 0x000000ff000e7202 */ /* 0x000fce0000000f00 */
.L_x_47:
[----:B------:R-:W0:Y:S08]  /*02c0*/  LDC.64 R4, c[0x3][R20+-0x18] ;  /* 0x00fffa0014047b82 */ /* 0x000e300000000a00 */
[----:B------:R-:W1:Y:S01]  /*02d0*/  LDC R23, c[0x3][R20+-0x10] ;  /* 0x00fffc0014177b82 */ /* 0x000e620000000800 */
[----:B0-----:R-:W-:-:S04]  /*02e0*/  FMUL R3, R5, R5 ;  /* 0x0000000505037220 */ /* 0x001fc80000400000 */
[----:B------:R-:W-:-:S04]  /*02f0*/  FFMA R0, R4, R4, R3 ;  /* 0x0000000404007223 */ /* 0x000fc80000000003 */
[----:B-1----:R-:W-:-:S04]  /*0300*/  FFMA R6, R23, R23, R0 ;  /* 0x0000001717067223 */ /* 0x002fc80000000000 */
[----:B------:R0:W1:Y:S01]  /*0310*/  MUFU.RSQ R3, R6 ;  /* 0x0000000600037308 */ /* 0x0000620000001400 */
[----:B------:R-:W-:-:S04]  /*0320*/  IADD3 R0, PT, PT, R6, -0xd000000, RZ ;  /* 0xf300000006007810 */ /* 0x000fc80007ffe0ff */
[----:B------:R-:W-:-:S13]  /*0330*/  ISETP.GT.U32.AND P0, PT, R0, 0x727fffff, PT ;  /* 0x727fffff0000780c */ /* 0x000fda0003f04070 */
[----:B01----:R-:W-:Y:S05]  /*0340*/  @!P0 BRA `(.L_x_3) ;  /* 0x0000000000188947 */ /* 0x003fea0003800000 */
[----:B------:R-:W-:Y:S01]  /*0350*/  BSSY.RECONVERGENT B0, `(.L_x_4) ;  /* 0x0000003000007945 */ /* 0x000fe20003800200 */
[----:B------:R-:W-:-:S07]  /*0360*/  MOV R0, 0x380 ;  /* 0x0000038000007802 */ /* 0x000fce0000000f00 */
[----:B------:R-:W-:Y:S05]  /*0370*/  CALL.REL.NOINC `($__internal_0_$__cuda_sm20_sqrt_rn_f32_slowpath) ;  /* 0x0000002000487944 */ /* 0x000fea0003c00000 */
[----:B------:R-:W-:Y:S05]  /*0380*/  BSYNC.RECONVERGENT B0 ;  /* 0x0000000000007941 */ /* 0x000fea0003800200 */
.L_x_4:
[----:B------:R-:W-:Y:S01]  /*0390*/  IMAD.MOV.U32 R2, RZ, RZ, R15 ;  /* 0x000000ffff027224 */ /* 0x000fe200078e000f */
[----:B------:R-:W-:Y:S06]  /*03a0*/  BRA `(.L_x_5) ;  /* 0x0000000000107947 */ /* 0x000fec0003800000 */
.L_x_3:
[----:B------:R-:W-:Y:S01]  /*03b0*/  FMUL.FTZ R2, R6, R3 ;  /* 0x0000000306027220 */ /* 0x000fe20000410000 */
[----:B------:R-:W-:-:S03]  /*03c0*/  FMUL.FTZ R0, R3, 0.5 ;  /* 0x3f00000003007820 */ /* 0x000fc60000410000 */
[----:B------:R-:W-:-:S04]  /*03d0*/  FFMA R3, -R2, R2, R6 ;  /* 0x0000000202037223 */ /* 0x000fc80000000106 */
[----:B------:R-:W-:-:S07]  /*03e0*/  FFMA R2, R3, R0, R2 ;  /* 0x0000000003027223 */ /* 0x000fce0000000002 */
.L_x_5:
[----:B------:R-:W-:Y:S01]  /*03f0*/  FSETP.GT.AND P0, PT, R2, 9.9999999747524270788e-07, PT ;  /* 0x358637bd0200780b */ /* 0x000fe20003f04000 */
[----:B------:R-:W-:-:S12]  /*0400*/  BSSY.RECONVERGENT B2, `(.L_x_6) ;  /* 0x000002f000027945 */ /* 0x000fd80003800200 */
[----:B------:R-:W-:Y:S05]  /*0410*/  @!P0 BRA `(.L_x_7) ;  /* 0x0000000000b48947 */ /* 0x000fea0003800000 */
[----:B------:R-:W0:Y:S01]  /*0420*/  MUFU.RCP R3, R2 ;  /* 0x0000000200037308 */ /* 0x000e220000001000 */
[----:B------:R-:W-:Y:S07]  /*0430*/  BSSY.RECONVERGENT B3, `(.L_x_8) ;  /* 0x000000c000037945 */ /* 0x000fee0003800200 */
[----:B------:R-:W1:Y:S01]  /*0440*/  FCHK P0, R4, R2 ;  /* 0x0000000204007302 */ /* 0x000e620000000000 */
[----:B0-----:R-:W-:-:S04]  /*0450*/  FFMA R0, R3, -R2, 1 ;  /* 0x3f80000003007423 */ /* 0x001fc80000000802 */
[----:B------:R-:W-:-:S04]  /*0460*/  FFMA R3, R3, R0, R3 ;  /* 0x0000000003037223 */ /* 0x000fc80000000003 */
[----:B------:R-:W-:-:S04]  /*0470*/  FFMA R11, R4, R3, RZ ;  /* 0x00000003040b7223 */ /* 0x000fc800000000ff */
[----:B------:R-:W-:-:S04]  /*0480*/  FFMA R0, R11, -R2, R4 ;  /* 0x800000020b007223 */ /* 0x000fc80000000004 */
[----:B------:R-:W-:Y:S01]  /*0490*/  FFMA R0, R3, R0, R11 ;  /* 0x0000000003007223 */ /* 0x000fe2000000000b */
[----:B-1----:R-:W-:Y:S06]  /*04a0*/  @!P0 BRA `(.L_x_9) ;  /* 0x0000000000108947 */ /* 0x002fec0003800000 */
[----:B------:R-:W-:Y:S02]  /*04b0*/  MOV R0, R4 ;  /* 0x0000000400007202 */ /* 0x000fe40000000f00 */
[----:B------:R-:W-:Y:S02]  /*04c0*/  MOV R19, R2 ;  /* 0x0000000200137202 */ /* 0x000fe40000000f00 */
[----:B------:R-:W-:-:S07]  /*04d0*/  MOV R6, 0x4f0 ;  /* 0x000004f000067802 */ /* 0x000fce0000000f00 */
[----:B------:R-:W-:Y:S05]  /*04e0*/  CALL.REL.NOINC `($__internal_1_$__cuda_sm3x_div_rn_noftz_f32_slowpath) ;  /* 0x0000002000447944 */ /* 0x000fea0003c00000 */
.L_x_9:
[----:B------:R-:W-:Y:S05]  /*04f0*/  BSYNC.RECONVERGENT B3 ;  /* 0x0000000000037941 */ /* 0x000fea0003800200 */
.L_x_8:
[----:B------:R-:W0:Y:S01]  /*0500*/  MUFU.RCP R3, R2 ;  /* 0x0000000200037308 */ /* 0x000e220000001000 */
[----:B------:R-:W-:Y:S07]  /*0510*/  BSSY.RECONVERGENT B3, `(.L_x_10) ;  /* 0x000000d000037945 */ /* 0x000fee0003800200 */
[----:B------:R-:W1:Y:S01]  /*0520*/  FCHK P0, R5, R2 ;  /* 0x0000000205007302 */ /* 0x000e620000000000 */
[----:B0-----:R-:W-:-:S04]  /*0530*/  FFMA R4, R3, -R2, 1 ;  /* 0x3f80000003047423 */ /* 0x001fc80000000802 */
[----:B------:R-:W-:Y:S01]  /*0540*/  FFMA R11, R3, R4, R3 ;  /* 0x00000004030b7223 */ /* 0x000fe20000000003 */
[----:B------:R-:W-:-:S03]  /*0550*/  MOV R4, R0 ;  /* 0x0000000000047202 */ /* 0x000fc60000000f00 */
[----:B------:R-:W-:-:S04]  /*0560*/  FFMA R6, R5, R11, RZ ;  /* 0x0000000b05067223 */ /* 0x000fc800000000ff */
[----:B------:R-:W-:-:S04]  /*0570*/  FFMA R3, R6, -R2, R5 ;  /* 0x8000000206037223 */ /* 0x000fc80000000005 */
[----:B------:R-:W-:Y:S01]  /*0580*/  FFMA R0, R11, R3, R6 ;  /* 0x000000030b007223 */ /* 0x000fe20000000006 */
[----:B-1----:R-:W-:Y:S06]  /*0590*/  @!P0 BRA `(.L_x_11) ;  /* 0x0000000000108947 */ /* 0x002fec0003800000 */
[----:B------:R-:W-:Y:S01]  /*05a0*/  MOV R0, R5 ;  /* 0x0000000500007202 */ /* 0x000fe20000000f00 */
[----:B------:R-:W-:Y:S01]  /*05b0*/  IMAD.MOV.U32 R19, RZ, RZ, R2 ;  /* 0x000000ffff137224 */ /* 0x000fe200078e0002 */
[----:B------:R-:W-:-:S07]  /*05c0*/  MOV R6, 0x5e0 ;  /* 0x000005e000067802 */ /* 0x000fce0000000f00 */
[----:B------:R-:W-:Y:S05]  /*05d0*/  CALL.REL.NOINC `($__internal_1_$__cuda_sm3x_div_rn_noftz_f32_slowpath) ;  /* 0x0000002000087944 */ /* 0x000fea0003c00000 */
.L_x_11:
[----:B------:R-:W-:Y:S05]  /*05e0*/  BSYNC.RECONVERGENT B3 ;  /* 0x0000000000037941 */ /* 0x000fea0003800200 */
.L_x_10:
[----:B------:R-:W0:Y:S01]  /*05f0*/  MUFU.RCP R3, R2 ;  /* 0x0000000200037308 */ /* 0x000e220000001000 */
[----:B------:R-:W-:Y:S01]  /*0600*/  BSSY.RECONVERGENT B3, `(.L_x_12) ;  /* 0x000000d000037945 */ /* 0x000fe20003800200 */
[----:B------:R-:W-:-:S06]  /*0610*/  MOV R5, R0 ;  /* 0x0000000000057202 */ /* 0x000fcc0000000f00 */
        /* <DEDUP_REMOVED lines=11> */
.L_x_13:
[----:B------:R-:W-:Y:S05]  /*06d0*/  BSYNC.RECONVERGENT B3 ;  /* 0x0000000000037941 */ /* 0x000fea0003800200 */
.L_x_12:
[----:B------:R-:W-:-:S07]  /*06e0*/  MOV R23, R0 ;  /* 0x0000000000177202 */ /* 0x000fce0000000f00 */
.L_x_7:
[----:B------:R-:W-:Y:S05]  /*06f0*/  BSYNC.RECONVERGENT B2 ;  /* 0x0000000000027941 */ /* 0x000fea0003800200 */
.L_x_6:
[----:B------:R-:W0:Y:S01]  /*0700*/  LDC.64 R2, c[0x3][R20+-0x8] ;  /* 0x00fffe0014027b82 */ /* 0x000e220000000a00 */
[----:B------:R-:W-:-:S04]  /*0710*/  FMUL R11, R9, R4 ;  /* 0x00000004090b7220 */ /* 0x000fc80000400000 */
[----:B------:R-:W-:-:S03]  /*0720*/  FFMA R11, R8, R5, R11 ;  /* 0x00000005080b7223 */ /* 0x000fc6000000000b */
[----:B------:R-:W1:Y:S01]  /*0730*/  LDC R22, c[0x3][R20+-0xc] ;  /* 0x00fffd0014167b82 */ /* 0x000e620000000800 */
[----:B------:R-:W-:-:S05]  /*0740*/  FFMA R11, R10, R23, R11 ;  /* 0x000000170a0b7223 */ /* 0x000fca000000000b */
[----:B------:R-:W-:-:S04]  /*0750*/  FSETP.GT.AND P0, PT, R11, R16, PT ;  /* 0x000000100b00720b */ /* 0x000fc80003f04000 */
[----:B------:R-:W-:Y:S02]  /*0760*/  FSEL R16, R11, R16, P0 ;  /* 0x000000100b107208 */ /* 0x000fe40000000000 */
[----:B------:R-:W-:Y:S01]  /*0770*/  SEL R14, R21, R14, P0 ;  /* 0x0000000e150e7207 */ /* 0x000fe20000000000 */
[----:B0-----:R-:W-:-:S04]  /*0780*/  FMUL R13, R2, R2 ;  /* 0x00000002020d7220 */ /* 0x001fc80000400000 */
[----:B-1----:R-:W-:-:S04]  /*0790*/  FFMA R0, R22, R22, R13 ;  /* 0x0000001616007223 */ /* 0x002fc8000000000d */
[----:B------:R-:W-:-:S04]  /*07a0*/  FFMA R6, R3, R3, R0 ;  /* 0x0000000303067223 */ /* 0x000fc80000000000 */
[----:B------:R-:W-:Y:S01]  /*07b0*/  VIADD R0, R6, 0xf3000000 ;  /* 0xf300000006007836 */ /* 0x000fe20000000000 */
[----:B------:R0:W1:Y:S04]  /*07c0*/  MUFU.RSQ R13, R6 ;  /* 0x00000006000d7308 */ /* 0x0000680000001400 */
[----:B------:R-:W-:-:S13]  /*07d0*/  ISETP.GT.U32.AND P1, PT, R0, 0x727fffff, PT ;  /* 0x727fffff0000780c */ /* 0x000fda0003f24070 */
[----:B01----:R-:W-:Y:S05]  /*07e0*/  @!P1 BRA `(.L_x_14) ;  /* 0x0000000000189947 */ /* 0x003fea0003800000 */
[----:B------:R-:W-:Y:S01]  /*07f0*/  BSSY.RECONVERGENT B0, `(.L_x_15) ;  /* 0x0000003000007945 */ /* 0x000fe20003800200 */
[----:B------:R-:W-:-:S07]  /*0800*/  MOV R0, 0x820 ;  /* 0x0000082000007802 */ /* 0x000fce0000000f00 */
[----:B------:R-:W-:Y:S05]  /*0810*/  CALL.REL.NOINC `($__internal_0_$__cuda_sm20_sqrt_rn_f32_slowpath) ;  /* 0x0000001c00207944 */ /* 0x000fea0003c00000 */
[----:B------:R-:W-:Y:S05]  /*0820*/  BSYNC.RECONVERGENT B0 ;  /* 0x0000000000007941 */ /* 0x000fea0003800200 */
.L_x_15:
[----:B------:R-:W-:Y:S01]  /*0830*/  MOV R5, R15 ;  /* 0x0000000f00057202 */ /* 0x000fe20000000f00 */
[----:B------:R-:W-:Y:S06]  /*0840*/  BRA `(.L_x_16) ;  /* 0x0000000000107947 */ /* 0x000fec0003800000 */
.L_x_14:
[----:B------:R-:W-:Y:S01]  /*0850*/  FMUL.FTZ R5, R6, R13 ;  /* 0x0000000d06057220 */ /* 0x000fe20000410000 */
[----:B------:R-:W-:-:S03]  /*0860*/  FMUL.FTZ R4, R13, 0.5 ;  /* 0x3f0000000d047820 */ /* 0x000fc60000410000 */
[----:B------:R-:W-:-:S04]  /*0870*/  FFMA R0, -R5, R5, R6 ;  /* 0x0000000505007223 */ /* 0x000fc80000000106 */
[----:B------:R-:W-:-:S07]  /*0880*/  FFMA R5, R0, R4, R5 ;  /* 0x0000000400057223 */ /* 0x000fce0000000005 */
.L_x_16:
        /* <DEDUP_REMOVED lines=16> */
.L_x_20:
[----:B------:R-:W-:Y:S05]  /*0990*/  BSYNC.RECONVERGENT B3 ;  /* 0x0000000000037941 */ /* 0x000fea0003800200 */
.L_x_19:
        /* <DEDUP_REMOVED lines=10> */
[----:B------:R-:W-:Y:S01]  /*0a40*/  IMAD.MOV.U32 R0, RZ, RZ, R2 ;  /* 0x000000ffff007224 */ /* 0x000fe200078e0002 */
[----:B------:R-:W-:Y:S02]  /*0a50*/  MOV R19, R5 ;  /* 0x0000000500137202 */ /* 0x000fe40000000f00 */
[----:B------:R-:W-:-:S07]  /*0a60*/  MOV R6, 0xa80 ;  /* 0x00000a8000067802 */ /* 0x000fce0000000f00 */
[----:B------:R-:W-:Y:S05]  /*0a70*/  CALL.REL.NOINC `($__internal_1_$__cuda_sm3x_div_rn_noftz_f32_slowpath) ;  /* 0x0000001800e07944 */ /* 0x000fea0003c00000 */
.L_x_22:
[----:B------:R-:W-:Y:S05]  /*0a80*/  BSYNC.RECONVERGENT B3 ;  /* 0x0000000000037941 */ /* 0x000fea0003800200 */
.L_x_21:
        /* <DEDUP_REMOVED lines=14> */
.L_x_24:
[----:B------:R-:W-:Y:S05]  /*0b70*/  BSYNC.RECONVERGENT B3 ;  /* 0x0000000000037941 */ /* 0x000fea0003800200 */
.L_x_23:
[----:B------:R-:W-:-:S07]  /*0b80*/  IMAD.MOV.U32 R3, RZ, RZ, R0 ;  /* 0x000000ffff037224 */ /* 0x000fce00078e0000 */
.L_x_18:
[----:B------:R-:W-:Y:S05]  /*0b90*/  BSYNC.RECONVERGENT B2 ;  /* 0x0000000000027941 */ /* 0x000fea0003800200 */
.L_x_17:
[----:B------:R-:W0:Y:S01]  /*0ba0*/  LDC.64 R4, c[0x3][R20] ;  /* 0x00c0000014047b82 */ /* 0x000e220000000a00 */
[----:B------:R-:W-:-:S04]  /*0bb0*/  FMUL R11, R9, R22 ;  /* 0x00000016090b7220 */ /* 0x000fc80000400000 */
[----:B------:R-:W-:-:S03]  /*0bc0*/  FFMA R11, R8, R2, R11 ;  /* 0x00000002080b7223 */ /* 0x000fc6000000000b */
[----:B------:R-:W1:Y:S01]  /*0bd0*/  LDC R23, c[0x3][R20+0x8] ;  /* 0x00c0020014177b82 */ /* 0x000e620000000800 */
[----:B------:R-:W-:-:S05]  /*0be0*/  FFMA R11, R10, R3, R11 ;  /* 0x000000030a0b7223 */ /* 0x000fca000000000b */
[----:B------:R-:W-:-:S04]  /*0bf0*/  FSETP.GT.AND P0, PT, R11, R16, PT ;  /* 0x000000100b00720b */ /* 0x000fc80003f04000 */
[----:B------:R-:W-:Y:S01]  /*0c00*/  FSEL R16, R11, R16, P0 ;  /* 0x000000100b107208 */ /* 0x000fe20000000000 */
[----:B0-----:R-:W-:-:S08]  /*0c10*/  FMUL R13, R5, R5 ;  /* 0x00000005050d7220 */ /* 0x001fd00000400000 */
[----:B------:R-:W-:Y:S01]  /*0c20*/  @P0 IADD3 R14, PT, PT, R21, 0x1, RZ ;  /* 0x00000001150e0810 */ /* 0x000fe20007ffe0ff */
[----:B------:R-:W-:-:S03]  /*0c30*/  FFMA R0, R4, R4, R13 ;  /* 0x0000000404007223 */ /* 0x000fc6000000000d */
[----:B------:R-:W-:Y:S01]  /*0c40*/  MOV R22, R14 ;  /* 0x0000000e00167202 */ /* 0x000fe20000000f00 */
        /* <DEDUP_REMOVED lines=9> */
.L_x_26:
[----:B------:R-:W-:Y:S01]  /*0ce0*/  MOV R2, R15 ;  /* 0x0000000f00027202 */ /* 0x000fe20000000f00 */
[----:B------:R-:W-:Y:S06]  /*0cf0*/  BRA `(.L_x_27) ;  /* 0x0000000000107947 */ /* 0x000fec0003800000 */
.L_x_25:
[----:B------:R-:W-:Y:S01]  /*0d00*/  FMUL.FTZ R2, R6, R3 ;  /* 0x0000000306027220 */ /* 0x000fe20000410000 */
[----:B------:R-:W-:-:S03]  /*0d10*/  FMUL.FTZ R0, R3, 0.5 ;  /* 0x3f00000003007820 */ /* 0x000fc60000410000 */
[----:B------:R-:W-:-:S04]  /*0d20*/  FFMA R3, -R2, R2, R6 ;  /* 0x0000000202037223 */ /* 0x000fc80000000106 */
[----:B------:R-:W-:-:S07]  /*0d30*/  FFMA R2, R3, R0, R2 ;  /* 0x0000000003027223 */ /* 0x000fce0000000002 */
.L_x_27:
        /* <DEDUP_REMOVED lines=16> */
.L_x_31:
[----:B------:R-:W-:Y:S05]  /*0e40*/  BSYNC.RECONVERGENT B3 ;  /* 0x0000000000037941 */ /* 0x000fea0003800200 */
.L_x_30:
        /* <DEDUP_REMOVED lines=14> */
.L_x_33:
[----:B------:R-:W-:Y:S05]  /*0f30*/  BSYNC.RECONVERGENT B3 ;  /* 0x0000000000037941 */ /* 0x000fea0003800200 */
.L_x_32:
        /* <DEDUP_REMOVED lines=14> */
.L_x_35:
[----:B------:R-:W-:Y:S05]  /*1020*/  BSYNC.RECONVERGENT B3 ;  /* 0x0000000000037941 */ /* 0x000fea0003800200 */
.L_x_34:
[----:B------:R-:W-:-:S07]  /*1030*/  MOV R23, R0 ;  /* 0x0000000000177202 */ /* 0x000fce0000000f00 */
.L_x_29:
[----:B------:R-:W-:Y:S05]  /*1040*/  BSYNC.RECONVERGENT B2 ;  /* 0x0000000000027941 */ /* 0x000fea0003800200 */
.L_x_28:
        /* <DEDUP_REMOVED lines=9> */
[----:B-1----:R-:W-:-:S04]  /*10e0*/  FFMA R0, R14, R14, R5 ;  /* 0x0000000e0e007223 */ /* 0x002fc80000000005 */
[----:B------:R-:W-:-:S04]  /*10f0*/  FFMA R6, R3, R3, R0 ;  /* 0x0000000303067223 */ /* 0x000fc80000000000 */
        /* <DEDUP_REMOVED lines=8> */
.L_x_37:
[----:B------:R-:W-:Y:S01]  /*1180*/  MOV R5, R15 ;  /* 0x0000000f00057202 */ /* 0x000fe20000000f00 */
[----:B------:R-:W-:Y:S06]  /*1190*/  BRA `(.L_x_38) ;  /* 0x0000000000107947 */ /* 0x000fec0003800000 */
.L_x_36:
[----:B------:R-:W-:Y:S01]  /*11a0*/  FMUL.FTZ R5, R6, R13 ;  /* 0x0000000d06057220 */ /* 0x000fe20000410000 */
[----:B------:R-:W-:-:S03]  /*11b0*/  FMUL.FTZ R4, R13, 0.5 ;  /* 0x3f0000000d047820 */ /* 0x000fc60000410000 */
[----:B------:R-:W-:-:S04]  /*11c0*/  FFMA R0, -R5, R5, R6 ;  /* 0x0000000505007223 */ /* 0x000fc80000000106 */
[----:B------:R-:W-:-:S07]  /*11d0*/  FFMA R5, R0, R4, R5 ;  /* 0x0000000400057223 */ /* 0x000fce0000000005 */
.L_x_38:
        /* <DEDUP_REMOVED lines=16> */
.L_x_42:
[----:B------:R-:W-:Y:S05]  /*12e0*/  BSYNC.RECONVERGENT B3 ;  /* 0x0000000000037941 */ /* 0x000fea0003800200 */
.L_x_41:
        /* <DEDUP_REMOVED lines=14> */
.L_x_44:
[----:B------:R-:W-:Y:S05]  /*13d0*/  BSYNC.RECONVERGENT B3 ;  /* 0x0000000000037941 */ /* 0x000fea0003800200 */
.L_x_43:
        /* <DEDUP_REMOVED lines=14> */
.L_x_46:
[----:B------:R-:W-:Y:S05]  /*14c0*/  BSYNC.RECONVERGENT B3 ;  /* 0x0000000000037941 */ /* 0x000fea0003800200 */
.L_x_45:
[----:B------:R-:W-:-:S07]  /*14d0*/  MOV R3, R0 ;  /* 0x0000000000037202 */ /* 0x000fce0000000f00 */
.L_x_40:
[----:B------:R-:W-:Y:S05]  /*14e0*/  BSYNC.RECONVERGENT B2 ;  /* 0x0000000000027941 */ /* 0x000fea0003800200 */
.L_x_39:
[----:B------:R-:W-:Y:S01]  /*14f0*/  FMUL R5, R9, R14 ;  /* 0x0000000e09057220 */ /* 0x000fe20000400000 */
[----:B------:R-:W-:-:S03]  /*1500*/  IADD3 R20, PT, PT, R20, 0x30, RZ ;  /* 0x0000003014147810 */ /* 0x000fc60007ffe0ff */
[----:B------:R-:W-:-:S04]  /*1510*/  FFMA R5, R8, R2, R5 ;  /* 0x0000000208057223 */ /* 0x000fc80000000005 */
[----:B------:R-:W-:-:S05]  /*1520*/  FFMA R5, R10, R3, R5 ;  /* 0x000000030a057223 */ /* 0x000fca0000000005 */
[----:B------:R-:W-:-:S04]  /*1530*/  FSETP.GT.AND P0, PT, R5, R16, PT ;  /* 0x000000100500720b */ /* 0x000fc80003f04000 */
[----:B------:R-:W-:-:S09]  /*1540*/  FSEL R16, R5, R16, P0 ;  /* 0x0000001005107208 */ /* 0x000fd20000000000 */
[C---:B------:R-:W-:Y:S02]  /*1550*/  @P0 IADD3 R22, PT, PT, R21.reuse, 0x3, RZ ;  /* 0x0000000315160810 */ /* 0x040fe40007ffe0ff */
[----:B------:R-:W-:-:S03]  /*1560*/  IADD3 R21, PT, PT, R21, 0x4, RZ ;  /* 0x0000000415157810 */ /* 0x000fc60007ffe0ff */
[----:B------:R-:W-:Y:S01]  /*1570*/  IMAD.MOV.U32 R14, RZ, RZ, R22 ;  /* 0x000000ffff0e7224 */ /* 0x000fe200078e0016 */
[----:B------:R-:W-:-:S13]  /*1580*/  ISETP.NE.AND P1, PT, R21, UR6, PT ;  /* 0x0000000615007c0c */ /* 0x000fda000bf25270 */
[----:B------:R-:W-:Y:S05]  /*1590*/  @P1 BRA `(.L_x_47) ;  /* 0xffffffec00481947 */ /* 0x000fea000383ffff */
[----:B------:R-:W-:-:S07]  /*15a0*/  MOV R21, UR6 ;  /* 0x0000000600157c02 */ /* 0x000fce0008000f00 */
.L_x_2:
[----:B------:R-:W-:-:S09]  /*15b0*/  UISETP.NE.AND UP0, UPT, UR7, URZ, UPT ;  /* 0x000000ff0700728c */ /* 0x000fd2000bf05270 */
[----:B------:R-:W-:Y:S05]  /*15c0*/  BRA.U !UP0, `(.L_x_48) ;  /* 0x0000000d08947547 */ /* 0x000fea000b800000 */
[----:B------:R-:W-:-:S09]  /*15d0*/  UISETP.NE.AND UP0, UPT, UR7, 0x1, UPT ;  /* 0x000000010700788c */ /* 0x000fd2000bf05270 */
[----:B------:R-:W-:Y:S05]  /*15e0*/  BRA.U !UP0, `(.L_x_49) ;  /* 0x0000000908587547 */ /* 0x000fea000b800000 */
[----:B------:R-:W-:-:S04]  /*15f0*/  IMAD R22, R21, 0xc, RZ ;  /* 0x0000000c15167824 */ /* 0x000fc800078e02ff */
        /* <DEDUP_REMOVED lines=13> */
.L_x_51:
[----:B------:R-:W-:Y:S01]  /*16d0*/  MOV R4, R15 ;  /* 0x0000000f00047202 */ /* 0x000fe20000000f00 */
[----:B------:R-:W-:Y:S06]  /*16e0*/  BRA `(.L_x_52) ;  /* 0x0000000000107947 */ /* 0x000fec0003800000 */
.L_x_50:
[----:B------:R-:W-:Y:S01]  /*16f0*/  FMUL.FTZ R4, R6, R5 ;  /* 0x0000000506047220 */ /* 0x000fe20000410000 */
[----:B------:R-:W-:-:S03]  /*1700*/  FMUL.FTZ R0, R5, 0.5 ;  /* 0x3f00000005007820 */ /* 0x000fc60000410000 */
[----:B------:R-:W-:-:S04]  /*1710*/  FFMA R5, -R4, R4, R6 ;  /* 0x0000000404057223 */ /* 0x000fc80000000106 */
[----:B------:R-:W-:-:S07]  /*1720*/  FFMA R4, R5, R0, R4 ;  /* 0x0000000005047223 */ /* 0x000fce0000000004 */
.L_x_52:
        /* <DEDUP_REMOVED lines=16> */
.L_x_56:
[----:B------:R-:W-:Y:S05]  /*1830*/  BSYNC.RECONVERGENT B3 ;  /* 0x0000000000037941 */ /* 0x000fea0003800200 */
.L_x_55:
[----:B------:R-:W0:Y:S01]  /*1840*/  MUFU.RCP R5, R4 ;  /* 0x0000000400057308 */ /* 0x000e220000001000 */
[----:B------:R-:W-:Y:S07]  /*1850*/  BSSY.RECONVERGENT B3, `(.L_x_57) ;  /* 0x000000d000037945 */ /* 0x000fee0003800200 */
[----:B------:R-:W1:Y:S01]  /*1860*/  FCHK P0, R3, R4 ;  /* 0x0000000403007302 */ /* 0x000e620000000000 */
[----:B0-----:R-:W-:-:S04]  /*1870*/  FFMA R2, R5, -R4, 1 ;  /* 0x3f80000005027423 */ /* 0x001fc80000000804 */
[----:B------:R-:W-:Y:S01]  /*1880*/  FFMA R11, R5, R2, R5 ;  /* 0x00000002050b7223 */ /* 0x000fe20000000005 */
[----:B------:R-:W-:-:S03]  /*1890*/  IMAD.MOV.U32 R2, RZ, RZ, R0 ;  /* 0x000000ffff027224 */ /* 0x000fc600078e0000 */
        /* <DEDUP_REMOVED lines=8> */
.L_x_58:
[----:B------:R-:W-:Y:S05]  /*1920*/  BSYNC.RECONVERGENT B3 ;  /* 0x0000000000037941 */ /* 0x000fea0003800200 */
.L_x_57:
        /* <DEDUP_REMOVED lines=14> */
.L_x_60:
[----:B------:R-:W-:Y:S05]  /*1a10*/  BSYNC.RECONVERGENT B3 ;  /* 0x0000000000037941 */ /* 0x000fea0003800200 */
.L_x_59:
[----:B------:R-:W-:-:S07]  /*1a20*/  IMAD.MOV.U32 R23, RZ, RZ, R0 ;  /* 0x000000ffff177224 */ /* 0x000fce00078e0000 */
.L_x_54:
[----:B------:R-:W-:Y:S05]  /*1a30*/  BSYNC.RECONVERGENT B2 ;  /* 0x0000000000027941 */ /* 0x000fea0003800200 */
.L_x_53:
        /* <DEDUP_REMOVED lines=19> */
.L_x_62:
[----:B------:R-:W-:Y:S01]  /*1b70*/  MOV R3, R15 ;  /* 0x0000000f00037202 */ /* 0x000fe20000000f00 */
[----:B------:R-:W-:Y:S06]  /*1b80*/  BRA `(.L_x_63) ;  /* 0x0000000000107947 */ /* 0x000fec0003800000 */
.L_x_61:
[----:B------:R-:W-:Y:S01]  /*1b90*/  FMUL.FTZ R3, R6, R13 ;  /* 0x0000000d06037220 */ /* 0x000fe20000410000 */
[----:B------:R-:W-:-:S03]  /*1ba0*/  FMUL.FTZ R2, R13, 0.5 ;  /* 0x3f0000000d027820 */ /* 0x000fc60000410000 */
[----:B------:R-:W-:-:S04]  /*1bb0*/  FFMA R0, -R3, R3, R6 ;  /* 0x0000000303007223 */ /* 0x000fc80000000106 */
[----:B------:R-:W-:-:S07]  /*1bc0*/  FFMA R3, R0, R2, R3 ;  /* 0x0000000200037223 */ /* 0x000fce0000000003 */
.L_x_63:
        /* <DEDUP_REMOVED lines=16> */
.L_x_67:
[----:B------:R-:W-:Y:S05]  /*1cd0*/  BSYNC.RECONVERGENT B3 ;  /* 0x0000000000037941 */ /* 0x000fea0003800200 */
.L_x_66:
        /* <DEDUP_REMOVED lines=14> */
.L_x_69:
[----:B------:R-:W-:Y:S05]  /*1dc0*/  BSYNC.RECONVERGENT B3 ;  /* 0x0000000000037941 */ /* 0x000fea0003800200 */
.L_x_68:
        /* <DEDUP_REMOVED lines=14> */
.L_x_71:
[----:B------:R-:W-:Y:S05]  /*1eb0*/  BSYNC.RECONVERGENT B3 ;  /* 0x0000000000037941 */ /* 0x000fea0003800200 */
.L_x_70:
[----:B------:R-:W-:-:S07]  /*1ec0*/  MOV R5, R0 ;  /* 0x0000000000057202 */ /* 0x000fce0000000f00 */
.L_x_65:
[----:B------:R-:W-:Y:S05]  /*1ed0*/  BSYNC.RECONVERGENT B2 ;  /* 0x0000000000027941 */ /* 0x000fea0003800200 */
.L_x_64:
[----:B------:R-:W-:-:S04]  /*1ee0*/  FMUL R3, R9, R20 ;  /* 0x0000001409037220 */ /* 0x000fc80000400000 */
[----:B------:R-:W-:-:S04]  /*1ef0*/  FFMA R3, R8, R4, R3 ;  /* 0x0000000408037223 */ /* 0x000fc80000000003 */
[----:B------:R-:W-:-:S05]  /*1f00*/  FFMA R3, R10, R5, R3 ;  /* 0x000000050a037223 */ /* 0x000fca0000000003 */
[----:B------:R-:W-:-:S04]  /*1f10*/  FSETP.GT.AND P0, PT, R3, R16, PT ;  /* 0x000000100300720b */ /* 0x000fc80003f04000 */
[----:B------:R-:W-:-:S09]  /*1f20*/  FSEL R16, R3, R16, P0 ;  /* 0x0000001003107208 */ /* 0x000fd20000000000 */
[C---:B------:R-:W-:Y:S01]  /*1f30*/  @P0 VIADD R14, R21.reuse, 0x1 ;  /* 0x00000001150e0836 */ /* 0x040fe20000000000 */
[----:B------:R-:W-:-:S07]  /*1f40*/  IADD3 R21, PT, PT, R21, 0x2, RZ ;  /* 0x0000000215157810 */ /* 0x000fce0007ffe0ff */
.L_x_49:
[----:B------:R-:W0:Y:S02]  /*1f50*/  LDCU UR10, c[0x0][0x398] ;  /* 0x00007300ff0a77ac */ /* 0x000e240008000800 */
[----:B0-----:R-:W-:-:S09]  /*1f60*/  ULOP3.LUT UP0, URZ, UR10, 0x1, URZ, 0xc0, !UPT ;  /* 0x000000010aff7892 */ /* 0x001fd2000f80c0ff */
        /* <DEDUP_REMOVED lines=15> */
.L_x_73:
[----:B------:R-:W-:Y:S01]  /*2060*/  MOV R4, R15 ;  /* 0x0000000f00047202 */ /* 0x000fe20000000f00 */
[----:B------:R-:W-:Y:S06]  /*2070*/  BRA `(.L_x_74) ;  /* 0x0000000000107947 */ /* 0x000fec0003800000 */
.L_x_72:
[----:B------:R-:W-:Y:S01]  /*2080*/  FMUL.FTZ R4, R6, R11 ;  /* 0x0000000b06047220 */ /* 0x000fe20000410000 */
[----:B------:R-:W-:-:S03]  /*2090*/  FMUL.FTZ R0, R11, 0.5 ;  /* 0x3f0000000b007820 */ /* 0x000fc60000410000 */
[----:B------:R-:W-:-:S04]  /*20a0*/  FFMA R11, -R4, R4, R6 ;  /* 0x00000004040b7223 */ /* 0x000fc80000000106 */
[----:B------:R-:W-:-:S07]  /*20b0*/  FFMA R4, R11, R0, R4 ;  /* 0x000000000b047223 */ /* 0x000fce0000000004 */
.L_x_74:
        /* <DEDUP_REMOVED lines=16> */
.L_x_78:
[----:B------:R-:W-:Y:S05]  /*21c0*/  BSYNC.RECONVERGENT B3 ;  /* 0x0000000000037941 */ /* 0x000fea0003800200 */
.L_x_77:
        /* <DEDUP_REMOVED lines=14> */
.L_x_80:
[----:B------:R-:W-:Y:S05]  /*22b0*/  BSYNC.RECONVERGENT B3 ;  /* 0x0000000000037941 */ /* 0x000fea0003800200 */
.L_x_79:
        /* <DEDUP_REMOVED lines=14> */
.L_x_82:
[----:B------:R-:W-:Y:S05]  /*23a0*/  BSYNC.RECONVERGENT B3 ;  /* 0x0000000000037941 */ /* 0x000fea0003800200 */
.L_x_81:
[----:B------:R-:W-:-:S07]  /*23b0*/  IMAD.MOV.U32 R5, RZ, RZ, R0 ;  /* 0x000000ffff057224 */ /* 0x000fce00078e0000 */
.L_x_76:
[----:B------:R-:W-:Y:S05]  /*23c0*/  BSYNC.RECONVERGENT B2 ;  /* 0x0000000000027941 */ /* 0x000fea0003800200 */
.L_x_75:
[----:B------:R-:W-:-:S04]  /*23d0*/  FMUL R9, R9, R2 ;  /* 0x0000000209097220 */ /* 0x000fc80000400000 */
[----:B------:R-:W-:-:S04]  /*23e0*/  FFMA R9, R8, R3, R9 ;  /* 0x0000000308097223 */ /* 0x000fc80000000009 */
[----:B------:R-:W-:-:S05]  /*23f0*/  FFMA R9, R10, R5, R9 ;  /* 0x000000050a097223 */ /* 0x000fca0000000009 */
[----:B------:R-:W-:-:S04]  /*2400*/  FSETP.GT.AND P0, PT, R9, R16, PT ;  /* 0x000000100900720b */ /* 0x000fc80003f04000 */
[----:B------:R-:W-:-:S09]  /*2410*/  SEL R14, R21, R14, P0 ;  /* 0x0000000e150e7207 */ /* 0x000fd20000000000 */
.L_x_48:
[----:B------:R-:W0:Y:S02]  /*2420*/  LDCU.64 UR10, c[0x0][0x388] ;  /* 0x00007100ff0a77ac */ /* 0x000e240008000a00 */
[----:B0-----:R-:W-:-:S04]  /*2430*/  IADD3 R2, P0, PT, R7, UR10, RZ ;  /* 0x0000000a07027c10 */ /* 0x001fc8000ff1e0ff */
[C---:B------:R-:W-:Y:S02]  /*2440*/  LEA.HI.X.SX32 R3, R7.reuse, UR11, 0x1, P0 ;  /* 0x0000000b07037c11 */ /* 0x040fe400080f0eff */
[----:B------:R-:W-:-:S03]  /*2450*/  IADD3 R7, PT, PT, R7, UR4, RZ ;  /* 0x0000000407077c10 */ /* 0x000fc6000fffe0ff */
[----:B------:R0:W-:Y:S01]  /*2460*/  STG.E.U8 desc[UR8][R2.64], R14 ;  /* 0x0000000e02007986 */ /* 0x0001e2000c101108 */
[----:B------:R-:W-:-:S13]  /*2470*/  ISETP.GE.AND P0, PT, R7, UR5, PT ;  /* 0x0000000507007c0c */ /* 0x000fda000bf06270 */
[----:B0-----:R-:W-:Y:S05]  /*2480*/  @!P0 BRA `(.L_x_83) ;  /* 0xffffffdc00408947 */ /* 0x001fea000383ffff */
[----:B------:R-:W-:Y:S05]  /*2490*/  EXIT ;  /* 0x000000000000794d */ /* 0x000fea0003800000 */
        .weak           $__internal_0_$__cuda_sm20_sqrt_rn_f32_slowpath
        .type           $__internal_0_$__cuda_sm20_sqrt_rn_f32_slowpath,@function
        .size           $__internal_0_$__cuda_sm20_sqrt_rn_f32_slowpath,($__internal_1_$__cuda_sm3x_div_rn_noftz_f32_slowpath - $__internal_0_$__cuda_sm20_sqrt_rn_f32_slowpath)
$__internal_0_$__cuda_sm20_sqrt_rn_f32_slowpath:
[----:B------:R-:W-:-:S13]  /*24a0*/  LOP3.LUT P0, RZ, R6, 0x7fffffff, RZ, 0xc0, !PT ;  /* 0x7fffffff06ff7812 */ /* 0x000fda000780c0ff */
[----:B------:R-:W-:Y:S01]  /*24b0*/  @!P0 MOV R15, R6 ;  /* 0x00000006000f8202 */ /* 0x000fe20000000f00 */
[----:B------:R-:W-:Y:S06]  /*24c0*/  @!P0 BRA `(.L_x_84) ;  /* 0x0000000000408947 */ /* 0x000fec0003800000 */
[----:B------:R-:W-:-:S13]  /*24d0*/  FSETP.GEU.FTZ.AND P0, PT, R6, RZ, PT ;  /* 0x000000ff0600720b */ /* 0x000fda0003f1e000 */
[----:B------:R-:W-:Y:S01]  /*24e0*/  @!P0 MOV R15, 0x7fffffff ;  /* 0x7fffffff000f8802 */ /* 0x000fe20000000f00 */
[----:B------:R-:W-:Y:S06]  /*24f0*/  @!P0 BRA `(.L_x_84) ;  /* 0x0000000000348947 */ /* 0x000fec0003800000 */
[----:B------:R-:W-:-:S13]  /*2500*/  FSETP.GTU.FTZ.AND P0, PT, |R6|, +INF , PT ;  /* 0x7f8000000600780b */ /* 0x000fda0003f1c200 */
[----:B------:R-:W-:Y:S01]  /*2510*/  @P0 FADD.FTZ R15, R6, 1 ;  /* 0x3f800000060f0421 */ /* 0x000fe20000010000 */
[----:B------:R-:W-:Y:S06]  /*2520*/  @P0 BRA `(.L_x_84) ;  /* 0x0000000000280947 */ /* 0x000fec0003800000 */
[----:B------:R-:W-:-:S13]  /*2530*/  FSETP.NEU.FTZ.AND P0, PT, |R6|, +INF , PT ;  /* 0x7f8000000600780b */ /* 0x000fda0003f1d200 */
[----:B------:R-:W-:Y:S01]  /*2540*/  @P0 FFMA R18, R6, 1.84467440737095516160e+19, RZ ;  /* 0x5f80000006120823 */ /* 0x000fe200000000ff */
[----:B------:R-:W-:-:S03]  /*2550*/  @!P0 MOV R15, R6 ;  /* 0x00000006000f8202 */ /* 0x000fc60000000f00 */
[----:B------:R-:W0:Y:S02]  /*2560*/  @P0 MUFU.RSQ R11, R18 ;  /* 0x00000012000b0308 */ /* 0x000e240000001400 */
[----:B0-----:R-:W-:Y:S01]  /*2570*/  @P0 FMUL.FTZ R13, R18, R11 ;  /* 0x0000000b120d0220 */ /* 0x001fe20000410000 */
[----:B------:R-:W-:-:S03]  /*2580*/  @P0 FMUL.FTZ R11, R11, 0.5 ;  /* 0x3f0000000b0b0820 */ /* 0x000fc60000410000 */
[----:B------:R-:W-:-:S04]  /*2590*/  @P0 FADD.FTZ R12, -R13, -RZ ;  /* 0x800000ff0d0c0221 */ /* 0x000fc80000010100 */
[----:B------:R-:W-:-:S04]  /*25a0*/  @P0 FFMA R12, R13, R12, R18 ;  /* 0x0000000c0d0c0223 */ /* 0x000fc80000000012 */
[----:B------:R-:W-:-:S04]  /*25b0*/  @P0 FFMA R11, R12, R11, R13 ;  /* 0x0000000b0c0b0223 */ /* 0x000fc8000000000d */
[----:B------:R-:W-:-:S07]  /*25c0*/  @P0 FMUL.FTZ R15, R11, 2.3283064365386962891e-10 ;  /* 0x2f8000000b0f0820 */ /* 0x000fce0000410000 */
.L_x_84:
[----:B------:R-:W-:Y:S01]  /*25d0*/  MOV R12, R0 ;  /* 0x00000000000c7202 */ /* 0x000fe20000000f00 */
[----:B------:R-:W-:-:S04]  /*25e0*/  IMAD.MOV.U32 R13, RZ, RZ, 0x0 ;  /* 0x00000000ff0d7424 */ /* 0x000fc800078e00ff */
[----:B------:R-:W-:Y:S05]  /*25f0*/  RET.REL.NODEC R12 `(_Z6kernelP6uchar4Phiii) ;  /* 0xffffffd80c807950 */ /* 0x000fea0003c3ffff */
        .weak           $__internal_1_$__cuda_sm3x_div_rn_noftz_f32_slowpath
        .type           $__internal_1_$__cuda_sm3x_div_rn_noftz_f32_slowpath,@function
        .size           $__internal_1_$__cuda_sm3x_div_rn_noftz_f32_slowpath,(.L_x_98 - $__internal_1_$__cuda_sm3x_div_rn_noftz_f32_slowpath)
$__internal_1_$__cuda_sm3x_div_rn_noftz_f32_slowpath:
[----:B------:R-:W-:Y:S01]  /*2600*/  SHF.R.U32.HI R12, RZ, 0x17, R19 ;  /* 0x00000017ff0c7819 */ /* 0x000fe20000011613 */
[----:B------:R-:W-:Y:S01]  /*2610*/  BSSY.RECONVERGENT B0, `(.L_x_85) ;  /* 0x0000062000007945 */ /* 0x000fe20003800200 */
[----:B------:R-:W-:Y:S02]  /*2620*/  SHF.R.U32.HI R11, RZ, 0x17, R0 ;  /* 0x00000017ff0b7819 */ /* 0x000fe40000011600 */
[----:B------:R-:W-:Y:S02]  /*2630*/  LOP3.LUT R12, R12, 0xff, RZ, 0xc0, !PT ;  /* 0x000000ff0c0c7812 */ /* 0x000fe400078ec0ff */
[----:B------:R-:W-:Y:S02]  /*2640*/  LOP3.LUT R11, R11, 0xff, RZ, 0xc0, !PT ;  /* 0x000000ff0b0b7812 */ /* 0x000fe400078ec0ff */
[----:B------:R-:W-:Y:S02]  /*2650*/  IADD3 R15, PT, PT, R12, -0x1, RZ ;  /* 0xffffffff0c0f7810 */ /* 0x000fe40007ffe0ff */
[----:B------:R-:W-:-:S02]  /*2660*/  IADD3 R17, PT, PT, R11, -0x1, RZ ;  /* 0xffffffff0b117810 */ /* 0x000fc40007ffe0ff */
[----:B------:R-:W-:-:S04]  /*2670*/  ISETP.GT.U32.AND P0, PT, R15, 0xfd, PT ;  /* 0x000000fd0f00780c */ /* 0x000fc80003f04070 */
[----:B------:R-:W-:-:S13]  /*2680*/  ISETP.GT.U32.OR P0, PT, R17, 0xfd, P0 ;  /* 0x000000fd1100780c */ /* 0x000fda0000704470 */
[----:B------:R-:W-:Y:S01]  /*2690*/  @!P0 MOV R13, RZ ;  /* 0x000000ff000d8202 */ /* 0x000fe20000000f00 */
[----:B------:R-:W-:Y:S06]  /*26a0*/  @!P0 BRA `(.L_x_86) ;  /* 0x00000000005c8947 */ /* 0x000fec0003800000 */
[----:B------:R-:W-:Y:S02]  /*26b0*/  FSETP.GTU.FTZ.AND P0, PT, |R0|, +INF , PT ;  /* 0x7f8000000000780b */ /* 0x000fe40003f1c200 */
[----:B------:R-:W-:-:S04]  /*26c0*/  FSETP.GTU.FTZ.AND P1, PT, |R19|, +INF , PT ;  /* 0x7f8000001300780b */ /* 0x000fc80003f3c200 */
[----:B------:R-:W-:-:S13]  /*26d0*/  PLOP3.LUT P0, PT, P0, P1, PT, 0xf8, 0x8f ;  /* 0x00000000008f781c */ /* 0x000fda0000703f70 */
[----:B------:R-:W-:Y:S05]  /*26e0*/  @P0 BRA `(.L_x_87) ;  /* 0x00000004004c0947 */ /* 0x000fea0003800000 */
[----:B------:R-:W-:-:S13]  /*26f0*/  LOP3.LUT P0, RZ, R19, 0x7fffffff, R0, 0xc8, !PT ;  /* 0x7fffffff13ff7812 */ /* 0x000fda000780c800 */
[----:B------:R-:W-:Y:S05]  /*2700*/  @!P0 BRA `(.L_x_88) ;  /* 0x00000004003c8947 */ /* 0x000fea0003800000 */
[C---:B------:R-:W-:Y:S02]  /*2710*/  FSETP.NEU.FTZ.AND P2, PT, |R0|.reuse, +INF , PT ;  /* 0x7f8000000000780b */ /* 0x040fe40003f5d200 */
[----:B------:R-:W-:Y:S02]  /*2720*/  FSETP.NEU.FTZ.AND P1, PT, |R19|, +INF , PT ;  /* 0x7f8000001300780b */ /* 0x000fe40003f3d200 */
[----:B------:R-:W-:-:S11]  /*2730*/  FSETP.NEU.FTZ.AND P0, PT, |R0|, +INF , PT ;  /* 0x7f8000000000780b */ /* 0x000fd60003f1d200 */
[----:B------:R-:W-:Y:S05]  /*2740*/  @!P1 BRA !P2, `(.L_x_88) ;  /* 0x00000004002c9947 */ /* 0x000fea0005000000 */
[----:B------:R-:W-:-:S04]  /*2750*/  LOP3.LUT P2, RZ, R0, 0x7fffffff, RZ, 0xc0, !PT ;  /* 0x7fffffff00ff7812 */ /* 0x000fc8000784c0ff */
[----:B------:R-:W-:-:S13]  /*2760*/  PLOP3.LUT P1, PT, P1, P2, PT, 0x2f, 0xf2 ;  /* 0x0000000000f2781c */ /* 0x000fda0000f24577 */
[----:B------:R-:W-:Y:S05]  /*2770*/  @P1 BRA `(.L_x_89) ;  /* 0x0000000400181947 */ /* 0x000fea0003800000 */
[----:B------:R-:W-:-:S04]  /*2780*/  LOP3.LUT P1, RZ, R19, 0x7fffffff, RZ, 0xc0, !PT ;  /* 0x7fffffff13ff7812 */ /* 0x000fc8000782c0ff */
[----:B------:R-:W-:-:S13]  /*2790*/  PLOP3.LUT P0, PT, P0, P1, PT, 0x2f, 0xf2 ;  /* 0x0000000000f2781c */ /* 0x000fda0000702577 */
[----:B------:R-:W-:Y:S05]  /*27a0*/  @P0 BRA `(.L_x_90) ;  /* 0x0000000400000947 */ /* 0x000fea0003800000 */
[----:B------:R-:W-:Y:S02]  /*27b0*/  ISETP.GE.AND P0, PT, R17, RZ, PT ;  /* 0x000000ff1100720c */ /* 0x000fe40003f06270 */
[----:B------:R-:W-:-:S11]  /*27c0*/  ISETP.GE.AND P1, PT, R15, RZ, PT ;  /* 0x000000ff0f00720c */ /* 0x000fd60003f26270 */
[----:B------:R-:W-:Y:S01]  /*27d0*/  @P0 MOV R13, RZ ;  /* 0x000000ff000d0202 */ /* 0x000fe20000000f00 */
[----:B------:R-:W-:Y:S01]  /*27e0*/  @!P0 FFMA R0, R0, 1.84467440737095516160e+19, RZ ;  /* 0x5f80000000008823 */ /* 0x000fe200000000ff */
[----:B------:R-:W-:Y:S01]  /*27f0*/  @!P0 MOV R13, 0xffffffc0 ;  /* 0xffffffc0000d8802 */ /* 0x000fe20000000f00 */
[----:B------:R-:W-:-:S04]  /*2800*/  @!P1 FFMA R19, R19, 1.84467440737095516160e+19, RZ ;  /* 0x5f80000013139823 */ /* 0x000fc800000000ff */
[----:B------:R-:W-:-:S07]  /*2810*/  @!P1 VIADD R13, R13, 0x40 ;  /* 0x000000400d0d9836 */ /* 0x000fce0000000000 */
.L_x_86:
[----:B------:R-:W-:Y:S01]  /*2820*/  LEA R24, R12, 0xc0800000, 0x17 ;  /* 0xc08000000c187811 */ /* 0x000fe200078eb8ff */
[----:B------:R-:W-:Y:S01]  /*2830*/  BSSY.RECONVERGENT B1, `(.L_x_91) ;  /* 0x0000036000017945 */ /* 0x000fe20003800200 */
[----:B------:R-:W-:Y:S02]  /*2840*/  IADD3 R11, PT, PT, R11, -0x7f, RZ ;  /* 0xffffff810b0b7810 */ /* 0x000fe40007ffe0ff */
[----:B------:R-:W-:Y:S02]  /*2850*/  IADD3 R24, PT, PT, -R24, R19, RZ ;  /* 0x0000001318187210 */ /* 0x000fe40007ffe1ff */
[C---:B------:R-:W-:Y:S01]  /*2860*/  IADD3 R12, PT, PT, R11.reuse, 0x7f, -R12 ;  /* 0x0000007f0b0c7810 */ /* 0x040fe20007ffe80c */
[----:B------:R-:W-:Y:S01]  /*2870*/  IMAD R0, R11, -0x800000, R0 ;  /* 0xff8000000b007824 */ /* 0x000fe200078e0200 */
[----:B------:R-:W0:Y:S01]  /*2880*/  MUFU.RCP R18, R24 ;  /* 0x0000001800127308 */ /* 0x000e220000001000 */
[----:B------:R-:W-:Y:S01]  /*2890*/  FADD.FTZ R15, -R24, -RZ ;  /* 0x800000ff180f7221 */ /* 0x000fe20000010100 */
[----:B------:R-:W-:-:S03]  /*28a0*/  IADD3 R13, PT, PT, R12, R13, RZ ;  /* 0x0000000d0c0d7210 */ /* 0x000fc60007ffe0ff */
[----:B0-----:R-:W-:-:S04]  /*28b0*/  FFMA R17, R18, R15, 1 ;  /* 0x3f80000012117423 */ /* 0x001fc8000000000f */
[----:B------:R-:W-:-:S04]  /*28c0*/  FFMA R17, R18, R17, R18 ;  /* 0x0000001112117223 */ /* 0x000fc80000000012 */
[----:B------:R-:W-:-:S04]  /*28d0*/  FFMA R18, R0, R17, RZ ;  /* 0x0000001100127223 */ /* 0x000fc800000000ff */
[----:B------:R-:W-:-:S04]  /*28e0*/  FFMA R19, R15, R18, R0 ;  /* 0x000000120f137223 */ /* 0x000fc80000000000 */
[----:B------:R-:W-:-:S04]  /*28f0*/  FFMA R18, R17, R19, R18 ;  /* 0x0000001311127223 */ /* 0x000fc80000000012 */
[----:B------:R-:W-:-:S04]  /*2900*/  FFMA R15, R15, R18, R0 ;  /* 0x000000120f0f7223 */ /* 0x000fc80000000000 */
[----:B------:R-:W-:-:S05]  /*2910*/  FFMA R0, R17, R15, R18 ;  /* 0x0000000f11007223 */ /* 0x000fca0000000012 */
[----:B------:R-:W-:-:S04]  /*2920*/  SHF.R.U32.HI R11, RZ, 0x17, R0 ;  /* 0x00000017ff0b7819 */ /* 0x000fc80000011600 */
[----:B------:R-:W-:-:S04]  /*2930*/  LOP3.LUT R12, R11, 0xff, RZ, 0xc0, !PT ;  /* 0x000000ff0b0c7812 */ /* 0x000fc800078ec0ff */
[----:B------:R-:W-:-:S04]  /*2940*/  IADD3 R11, PT, PT, R12, R13, RZ ;  /* 0x0000000d0c0b7210 */ /* 0x000fc80007ffe0ff */
[----:B------:R-:W-:-:S04]  /*2950*/  IADD3 R12, PT, PT, R11, -0x1, RZ ;  /* 0xffffffff0b0c7810 */ /* 0x000fc80007ffe0ff */
[----:B------:R-:W-:-:S13]  /*2960*/  ISETP.GE.U32.AND P0, PT, R12, 0xfe, PT ;  /* 0x000000fe0c00780c */ /* 0x000fda0003f06070 */
[----:B------:R-:W-:Y:S05]  /*2970*/  @!P0 BRA `(.L_x_92) ;  /* 0x0000000000808947 */ /* 0x000fea0003800000 */
[----:B------:R-:W-:-:S13]  /*2980*/  ISETP.GT.AND P0, PT, R11, 0xfe, PT ;  /* 0x000000fe0b00780c */ /* 0x000fda0003f04270 */
[----:B------:R-:W-:Y:S05]  /*2990*/  @P0 BRA `(.L_x_93) ;  /* 0x00000000006c0947 */ /* 0x000fea0003800000 */
[----:B------:R-:W-:-:S13]  /*29a0*/  ISETP.GE.AND P0, PT, R11, 0x1, PT ;  /* 0x000000010b00780c */ /* 0x000fda0003f06270 */
[----:B------:R-:W-:Y:S05]  /*29b0*/  @P0 BRA `(.L_x_94) ;  /* 0x0000000000740947 */ /* 0x000fea0003800000 */
[----:B------:R-:W-:Y:S02]  /*29c0*/  ISETP.GE.AND P0, PT, R11, -0x18, PT ;  /* 0xffffffe80b00780c */ /* 0x000fe40003f06270 */
[----:B------:R-:W-:-:S11]  /*29d0*/  LOP3.LUT R0, R0, 0x80000000, RZ, 0xc0, !PT ;  /* 0x8000000000007812 */ /* 0x000fd600078ec0ff */
[----:B------:R-:W-:Y:S05]  /*29e0*/  @!P0 BRA `(.L_x_94) ;  /* 0x0000000000688947 */ /* 0x000fea0003800000 */
[CCC-:B------:R-:W-:Y:S01]  /*29f0*/  FFMA.RZ R12, R17.reuse, R15.reuse, R18.reuse ;  /* 0x0000000f110c7223 */ /* 0x1c0fe2000000c012 */
[CCC-:B------:R-:W-:Y:S01]  /*2a00*/  FFMA.RP R13, R17.reuse, R15.reuse, R18.reuse ;  /* 0x0000000f110d7223 */ /* 0x1c0fe20000008012 */
[----:B------:R-:W-:Y:S01]  /*2a10*/  FFMA.RM R18, R17, R15, R18 ;  /* 0x0000000f11127223 */ /* 0x000fe20000004012 */
[C---:B------:R-:W-:Y:S01]  /*2a20*/  VIADD R15, R11.reuse, 0x20 ;  /* 0x000000200b0f7836 */ /* 0x040fe20000000000 */
[C---:B------:R-:W-:Y:S02]  /*2a30*/  ISETP.NE.AND P2, PT, R11.reuse, RZ, PT ;  /* 0x000000ff0b00720c */ /* 0x040fe40003f45270 */
[----:B------:R-:W-:Y:S02]  /*2a40*/  LOP3.LUT R12, R12, 0x7fffff, RZ, 0xc0, !PT ;  /* 0x007fffff0c0c7812 */ /* 0x000fe400078ec0ff */
[----:B------:R-:W-:Y:S02]  /*2a50*/  ISETP.NE.AND P1, PT, R11, RZ, PT ;  /* 0x000000ff0b00720c */ /* 0x000fe40003f25270 */
[----:B------:R-:W-:-:S02]  /*2a60*/  LOP3.LUT R12, R12, 0x800000, RZ, 0xfc, !PT ;  /* 0x008000000c0c7812 */ /* 0x000fc400078efcff */
[----:B------:R-:W-:Y:S02]  /*2a70*/  IADD3 R11, PT, PT, -R11, RZ, RZ ;  /* 0x000000ff0b0b7210 */ /* 0x000fe40007ffe1ff */
[----:B------:R-:W-:Y:S02]  /*2a80*/  SHF.L.U32 R15, R12, R15, RZ ;  /* 0x0000000f0c0f7219 */ /* 0x000fe400000006ff */
[----:B------:R-:W-:Y:S02]  /*2a90*/  FSETP.NEU.FTZ.AND P0, PT, R13, R18, PT ;  /* 0x000000120d00720b */ /* 0x000fe40003f1d000 */
[----:B------:R-:W-:Y:S02]  /*2aa0*/  SEL R11, R11, RZ, P2 ;  /* 0x000000ff0b0b7207 */ /* 0x000fe40001000000 */
[----:B------:R-:W-:Y:S02]  /*2ab0*/  ISETP.NE.AND P1, PT, R15, RZ, P1 ;  /* 0x000000ff0f00720c */ /* 0x000fe40000f25270 */
[----:B------:R-:W-:-:S02]  /*2ac0*/  SHF.R.U32.HI R18, RZ, R11, R12 ;  /* 0x0000000bff127219 */ /* 0x000fc4000001160c */
[----:B------:R-:W-:Y:S02]  /*2ad0*/  PLOP3.LUT P0, PT, P0, P1, PT, 0xf8, 0x8f ;  /* 0x00000000008f781c */ /* 0x000fe40000703f70 */
[----:B------:R-:W-:Y:S02]  /*2ae0*/  SHF.R.U32.HI R12, RZ, 0x1, R18 ;  /* 0x00000001ff0c7819 */ /* 0x000fe40000011612 */
[----:B------:R-:W-:-:S04]  /*2af0*/  SEL R11, RZ, 0x1, !P0 ;  /* 0x00000001ff0b7807 */ /* 0x000fc80004000000 */
[----:B------:R-:W-:-:S04]  /*2b00*/  LOP3.LUT R11, R11, 0x1, R12, 0xf8, !PT ;  /* 0x000000010b0b7812 */ /* 0x000fc800078ef80c */
[----:B------:R-:W-:-:S04]  /*2b10*/  LOP3.LUT R11, R11, R18, RZ, 0xc0, !PT ;  /* 0x000000120b0b7212 */ /* 0x000fc800078ec0ff */
[----:B------:R-:W-:-:S04]  /*2b20*/  IADD3 R11, PT, PT, R12, R11, RZ ;  /* 0x0000000b0c0b7210 */ /* 0x000fc80007ffe0ff */
[----:B------:R-:W-:Y:S01]  /*2b30*/  LOP3.LUT R0, R11, R0, RZ, 0xfc, !PT ;  /* 0x000000000b007212 */ /* 0x000fe200078efcff */
[----:B------:R-:W-:Y:S06]  /*2b40*/  BRA `(.L_x_94) ;  /* 0x0000000000107947 */ /* 0x000fec0003800000 */
.L_x_93:
[----:B------:R-:W-:-:S04]  /*2b50*/  LOP3.LUT R0, R0, 0x80000000, RZ, 0xc0, !PT ;  /* 0x8000000000007812 */ /* 0x000fc800078ec0ff */
[----:B------:R-:W-:Y:S01]  /*2b60*/  LOP3.LUT R0, R0, 0x7f800000, RZ, 0xfc, !PT ;  /* 0x7f80000000007812 */ /* 0x000fe200078efcff */
[----:B------:R-:W-:Y:S06]  /*2b70*/  BRA `(.L_x_94) ;  /* 0x0000000000047947 */ /* 0x000fec0003800000 */
.L_x_92:
[----:B------:R-:W-:-:S07]  /*2b80*/  LEA R0, R13, R0, 0x17 ;  /* 0x000000000d007211 */ /* 0x000fce00078eb8ff */
.L_x_94:
[----:B------:R-:W-:Y:S05]  /*2b90*/  BSYNC.RECONVERGENT B1 ;  /* 0x0000000000017941 */ /* 0x000fea0003800200 */
.L_x_91:
[----:B------:R-:W-:Y:S05]  /*2ba0*/  BRA `(.L_x_95) ;  /* 0x0000000000207947 */ /* 0x000fea0003800000 */
.L_x_90:
[----:B------:R-:W-:-:S04]  /*2bb0*/  LOP3.LUT R0, R19, 0x80000000, R0, 0x48, !PT ;  /* 0x8000000013007812 */ /* 0x000fc800078e4800 */
[----:B------:R-:W-:Y:S01]  /*2bc0*/  LOP3.LUT R0, R0, 0x7f800000, RZ, 0xfc, !PT ;  /* 0x7f80000000007812 */ /* 0x000fe200078efcff */
[----:B------:R-:W-:Y:S06]  /*2bd0*/  BRA `(.L_x_95) ;  /* 0x0000000000147947 */ /* 0x000fec0003800000 */
.L_x_89:
[----:B------:R-:W-:Y:S01]  /*2be0*/  LOP3.LUT R0, R19, 0x80000000, R0, 0x48, !PT ;  /* 0x8000000013007812 */ /* 0x000fe200078e4800 */
[----:B------:R-:W-:Y:S06]  /*2bf0*/  BRA `(.L_x_95) ;  /* 0x00000000000c7947 */ /* 0x000fec0003800000 */
.L_x_88:
[----:B------:R-:W0:Y:S01]  /*2c00*/  MUFU.RSQ R0, -QNAN ;  /* 0xffc0000000007908 */ /* 0x000e220000001400 */
[----:B------:R-:W-:Y:S05]  /*2c10*/  BRA `(.L_x_95) ;  /* 0x0000000000047947 */ /* 0x000fea0003800000 */
.L_x_87:
[----:B------:R-:W-:-:S07]  /*2c20*/  FADD.FTZ R0, R0, R19 ;  /* 0x0000001300007221 */ /* 0x000fce0000010000 */
.L_x_95:
[----:B------:R-:W-:Y:S05]  /*2c30*/  BSYNC.RECONVERGENT B0 ;  /* 0x0000000000007941 */ /* 0x000fea0003800200 */
.L_x_85:
[----:B------:R-:W-:Y:S01]  /*2c40*/  HFMA2 R13, -RZ, RZ, 0, 0 ;  /* 0x00000000ff0d7431 */ /* 0x000fe200000001ff */
[----:B------:R-:W-:-:S04]  /*2c50*/  MOV R12, R6 ;  /* 0x00000006000c7202 */ /* 0x000fc80000000f00 */
[----:B0-----:R-:W-:Y:S05]  /*2c60*/  RET.REL.NODEC R12 `(_Z6kernelP6uchar4Phiii) ;  /* 0xffffffd00ce47950 */ /* 0x001fea0003c3ffff */
.L_x_96:
[----:B------:R-:W-:-:S00]  /*2c70*/  BRA `(.L_x_96) ;  /* 0xfffffffc00fc7947 */ /* 0x000fc0000383ffff */
[----:B------:R-:W-:-:S00]  /*2c80*/  NOP ;  /* 0x0000000000007918 */ /* 0x000fc00000000000 */
[----:B------:R-:W-:-:S00]  /*2c90*/  NOP ;  /* 0x0000000000007918 */ /* 0x000fc00000000000 */
[----:B------:R-:W-:-:S00]  /*2ca0*/  NOP ;  /* 0x0000000000007918 */ /* 0x000fc00000000000 */
[----:B------:R-:W-:-:S00]  /*2cb0*/  NOP ;  /* 0x0000000000007918 */ /* 0x000fc00000000000 */
[----:B------:R-:W-:-:S00]  /*2cc0*/  NOP ;  /* 0x0000000000007918 */ /* 0x000fc00000000000 */
[----:B------:R-:W-:-:S00]  /*2cd0*/  NOP ;  /* 0x0000000000007918 */ /* 0x000fc00000000000 */
[----:B------:R-:W-:-:S00]  /*2ce0*/  NOP ;  /* 0x0000000000007918 */ /* 0x000fc00000000000 */
[----:B------:R-:W-:-:S00]  /*2cf0*/  NOP ;  /* 0x0000000000007918 */ /* 0x000fc00000000000 */
.L_x_98:


//--------------------- .nv.shared.reserved.0     --------------------------
	.section	.nv.shared.reserved.0,"aw",@nobits
	.weak		__nv_reservedSMEM_offset_0_alias
	.size		__nv_reservedSMEM_offset_0_alias, 0, 64
	.other		__nv_reservedSMEM_offset_0_alias,@"STO_CUDA_RESERVED_SHARED STV_DEFAULT"
__nv_reservedSMEM_offset_0_alias:
	.zero		0
	.zero		64


//--------------------- .nv.constant0._Z6kernelP6uchar4Phiii --------------------------
	.section	.nv.constant0._Z6kernelP6uchar4Phiii,"a",@progbits
	.sectionflags	@""
	.align	4
.nv.constant0._Z6kernelP6uchar4Phiii:
	.zero		924


//--------------------- SYMBOLS --------------------------

	.type		.nv.reservedSmem.offset0,@object
	.size		.nv.reservedSmem.offset0,0x4
